// auto-generated by cutlass_sweep.gemm — config: {"arch": "sm_90", "cluster_m": 2, "cluster_n": 1, "dtype": "bf16", "dtype_b": "bf16", "layout": "nt", "stages": 0, "tile_k": 64, "tile_m": 192, "tile_n": 80}
#include "cutlass/cutlass.h"
#include "cutlass/gemm/collective/collective_builder.hpp"
#include "cutlass/gemm/device/gemm_universal_adapter.h"
#include "cutlass/gemm/kernel/gemm_universal.hpp"
#include "cutlass/epilogue/collective/collective_builder.hpp"

using ElemA = cutlass::bfloat16_t;
using ElemB = cutlass::bfloat16_t;
using ElemCD = cutlass::bfloat16_t;
using Acc  = float;
using TileShape    = cute::Shape<cute::_192, cute::_80, cute::_64>;
using ClusterShape = cute::Shape<cute::_2, cute::_1, cute::_1>;

using CollectiveEpilogue = typename cutlass::epilogue::collective::CollectiveBuilder<
    cutlass::arch::Sm90, cutlass::arch::OpClassTensorOp,
    TileShape, ClusterShape,
    cutlass::epilogue::collective::EpilogueTileAuto,
    Acc, Acc,
    ElemCD, cutlass::layout::RowMajor, 128 / cutlass::sizeof_bits<ElemCD>::value,
    ElemCD, cutlass::layout::RowMajor, 128 / cutlass::sizeof_bits<ElemCD>::value,
    cutlass::epilogue::collective::EpilogueScheduleAuto
  >::CollectiveOp;

using CollectiveMainloop = typename cutlass::gemm::collective::CollectiveBuilder<
    cutlass::arch::Sm90, cutlass::arch::OpClassTensorOp,
    ElemA, cutlass::layout::RowMajor, 128 / cutlass::sizeof_bits<ElemA>::value,
    ElemB, cutlass::layout::ColumnMajor, 128 / cutlass::sizeof_bits<ElemB>::value,
    Acc,
    TileShape, ClusterShape,
    cutlass::gemm::collective::StageCountAutoCarveout<static_cast<int>(sizeof(typename CollectiveEpilogue::SharedStorage))>,
    cutlass::gemm::collective::KernelScheduleAuto
  >::CollectiveOp;

using GemmKernel = cutlass::gemm::kernel::GemmUniversal<
    cute::Shape<int,int,int,int>,
    CollectiveMainloop,
    CollectiveEpilogue
>;
using Gemm = cutlass::gemm::device::GemmUniversalAdapter<GemmKernel>;

// Force the device kernel symbol into the cubin without needing a host main.
auto* _anchor = &cutlass::device_kernel<GemmKernel>;


// ===== COMPILED SASS (sm_90a) =====

	.target	sm_90a

	.elftype	@"ET_EXEC"


//--------------------- .note.nv.tkinfo           --------------------------
	.section	.note.nv.tkinfo,"",@"SHT_NOTE"
	.sectionflags	@"SHF_NOTE_NV_TKINFO"
	.tkinfo
        /*0018*/ 	.word	0x00000002
        /*0030*/ 	.string	""
        /*0030*/ 	.string	"ptxas"
        /*0030*/ 	.string	"Cuda compilation tools, release 13.0, V13.0.88"
        /*0030*/ 	.string	"Build cuda_13.0.r13.0/compiler.36424714_0"
        /*0030*/ 	.string	"-arch sm_90a -m 64 "



//--------------------- .note.nv.cuinfo           --------------------------
	.section	.note.nv.cuinfo,"",@"SHT_NOTE"
	.sectionflags	@"SHF_NOTE_NV_CUINFO"
        /*0018*/ 	.short	0x0002
        /*001a*/ 	.short	0x005a
        /*001c*/ 	.short	0x0082
	.zero		2


//--------------------- .nv.info                  --------------------------
	.section	.nv.info,"",@"SHT_CUDA_INFO"
	.align	4


	//----- nvinfo : EIATTR_REGCOUNT
	.align		4
        /*0000*/ 	.byte	0x04, 0x2f
        /*0002*/ 	.short	(.L_15 - .L_14)
	.align		4
.L_14:
        /*0004*/ 	.word	index@(_ZN7cutlass13device_kernelINS_4gemm6kernel13GemmUniversalIN4cute5tupleIJiiiiEEENS1_10collective13CollectiveMmaINS1_34MainloopSm90TmaGmmaWarpSpecializedILi6ENS5_IJNS4_1CILi2EEENSA_ILi1EEESC_EEENS1_35KernelTmaWarpSpecializedCooperativeEEENS5_IJNSA_ILi192EEENSA_ILi80EEENSA_ILi64EEEEEENS_10bfloat16_tENS5_IJlSC_lEEESK_SL_NS4_8TiledMMAINS4_8MMA_AtomIJNS4_4SM904GMMA27MMA_64x16x16_F32BF16BF16_SSILNSP_5MajorE0ELSR_0ELNSP_7ScaleInE1ELSS_1EEEEEENS4_6LayoutISD_NS5_IJSC_NSA_ILi0EEESW_EEEEENS5_IJNS4_10UnderscoreESZ_SZ_EEEEENS4_13SM90_TMA_LOADENS4_14ComposedLayoutINS4_7SwizzleILi3ELi4ELi3EEENS4_18smem_ptr_flag_bitsILi16EEENSV_INS5_IJNSA_ILi8EEESI_EEENS5_IJSI_SC_EEEEEEEvNS4_8identityENS4_23SM90_TMA_LOAD_MULTICASTES1C_vS1D_EENS_8epilogue10collective6detail29Sm90TmaWarpSpecializedAdapterINS1H_15DefaultEpilogueISK_SL_SL_NS1G_6thread17LinearCombinationISK_Li1EffLNS1L_9ScaleType4KindE0ELNS_15FloatRoundStyleE2ESK_EENS1_15EpilogueDefaultEEEEEvvEEEEvNT_6ParamsE)
        /*0008*/ 	.word	0x000000a8


	//----- nvinfo : EIATTR_FRAME_SIZE
	.align		4
.L_15:
        /*000c*/ 	.byte	0x04, 0x11
        /*000e*/ 	.short	(.L_17 - .L_16)
	.align		4
.L_16:
        /*0010*/ 	.word	index@(_ZN7cutlass13device_kernelINS_4gemm6kernel13GemmUniversalIN4cute5tupleIJiiiiEEENS1_10collective13CollectiveMmaINS1_34MainloopSm90TmaGmmaWarpSpecializedILi6ENS5_IJNS4_1CILi2EEENSA_ILi1EEESC_EEENS1_35KernelTmaWarpSpecializedCooperativeEEENS5_IJNSA_ILi192EEENSA_ILi80EEENSA_ILi64EEEEEENS_10bfloat16_tENS5_IJlSC_lEEESK_SL_NS4_8TiledMMAINS4_8MMA_AtomIJNS4_4SM904GMMA27MMA_64x16x16_F32BF16BF16_SSILNSP_5MajorE0ELSR_0ELNSP_7ScaleInE1ELSS_1EEEEEENS4_6LayoutISD_NS5_IJSC_NSA_ILi0EEESW_EEEEENS5_IJNS4_10UnderscoreESZ_SZ_EEEEENS4_13SM90_TMA_LOADENS4_14ComposedLayoutINS4_7SwizzleILi3ELi4ELi3EEENS4_18smem_ptr_flag_bitsILi16EEENSV_INS5_IJNSA_ILi8EEESI_EEENS5_IJSI_SC_EEEEEEEvNS4_8identityENS4_23SM90_TMA_LOAD_MULTICASTES1C_vS1D_EENS_8epilogue10collective6detail29Sm90TmaWarpSpecializedAdapterINS1H_15DefaultEpilogueISK_SL_SL_NS1G_6thread17LinearCombinationISK_Li1EffLNS1L_9ScaleType4KindE0ELNS_15FloatRoundStyleE2ESK_EENS1_15EpilogueDefaultEEEEEvvEEEEvNT_6ParamsE)
        /*0014*/ 	.word	0x00000000


	//----- nvinfo : EIATTR_MIN_STACK_SIZE
	.align		4
.L_17:
        /*0018*/ 	.byte	0x04, 0x12
        /*001a*/ 	.short	(.L_19 - .L_18)
	.align		4
.L_18:
        /*001c*/ 	.word	index@(_ZN7cutlass13device_kernelINS_4gemm6kernel13GemmUniversalIN4cute5tupleIJiiiiEEENS1_10collective13CollectiveMmaINS1_34MainloopSm90TmaGmmaWarpSpecializedILi6ENS5_IJNS4_1CILi2EEENSA_ILi1EEESC_EEENS1_35KernelTmaWarpSpecializedCooperativeEEENS5_IJNSA_ILi192EEENSA_ILi80EEENSA_ILi64EEEEEENS_10bfloat16_tENS5_IJlSC_lEEESK_SL_NS4_8TiledMMAINS4_8MMA_AtomIJNS4_4SM904GMMA27MMA_64x16x16_F32BF16BF16_SSILNSP_5MajorE0ELSR_0ELNSP_7ScaleInE1ELSS_1EEEEEENS4_6LayoutISD_NS5_IJSC_NSA_ILi0EEESW_EEEEENS5_IJNS4_10UnderscoreESZ_SZ_EEEEENS4_13SM90_TMA_LOADENS4_14ComposedLayoutINS4_7SwizzleILi3ELi4ELi3EEENS4_18smem_ptr_flag_bitsILi16EEENSV_INS5_IJNSA_ILi8EEESI_EEENS5_IJSI_SC_EEEEEEEvNS4_8identityENS4_23SM90_TMA_LOAD_MULTICASTES1C_vS1D_EENS_8epilogue10collective6detail29Sm90TmaWarpSpecializedAdapterINS1H_15DefaultEpilogueISK_SL_SL_NS1G_6thread17LinearCombinationISK_Li1EffLNS1L_9ScaleType4KindE0ELNS_15FloatRoundStyleE2ESK_EENS1_15EpilogueDefaultEEEEEvvEEEEvNT_6ParamsE)
        /*0020*/ 	.word	0x00000000
.L_19:


//--------------------- .nv.compat                --------------------------
	.section	.nv.compat,"",@"SHT_CUDA_COMPAT_INFO"
	.align	4
        /*0000*/ 	.byte	0x02, 0x09, 0x01, 0x00, 0x02, 0x02, 0x04, 0x00, 0x02, 0x05, 0x05, 0x00, 0x03, 0x07, 0x01, 0x01
        /*0010*/ 	.byte	0x02, 0x03, 0x01, 0x00, 0x02, 0x06, 0x01, 0x00, 0x04, 0x0b, 0x08, 0x00, 0x00, 0x00, 0x00, 0x00
        /*0020*/ 	.byte	0x00, 0x00, 0x00, 0x00


//--------------------- .nv.info._ZN7cutlass13device_kernelINS_4gemm6kernel13GemmUniversalIN4cute5tupleIJiiiiEEENS1_10collective13CollectiveMmaINS1_34MainloopSm90TmaGmmaWarpSpecializedILi6ENS5_IJNS4_1CILi2EEENSA_ILi1EEESC_EEENS1_35KernelTmaWarpSpecializedCooperativeEEENS5_IJNSA_ILi192EEENSA_ILi80EEENSA_ILi64EEEEEENS_10bfloat16_tENS5_IJlSC_lEEESK_SL_NS4_8TiledMMAINS4_8MMA_AtomIJNS4_4SM904GMMA27MMA_64x16x16_F32BF16BF16_SSILNSP_5MajorE0ELSR_0ELNSP_7ScaleInE1ELSS_1EEEEEENS4_6LayoutISD_NS5_IJSC_NSA_ILi0EEESW_EEEEENS5_IJNS4_10UnderscoreESZ_SZ_EEEEENS4_13SM90_TMA_LOADENS4_14ComposedLayoutINS4_7SwizzleILi3ELi4ELi3EEENS4_18smem_ptr_flag_bitsILi16EEENSV_INS5_IJNSA_ILi8EEESI_EEENS5_IJSI_SC_EEEEEEEvNS4_8identityENS4_23SM90_TMA_LOAD_MULTICASTES1C_vS1D_EENS_8epilogue10collective6detail29Sm90TmaWarpSpecializedAdapterINS1H_15DefaultEpilogueISK_SL_SL_NS1G_6thread17LinearCombinationISK_Li1EffLNS1L_9ScaleType4KindE0ELNS_15FloatRoundStyleE2ESK_EENS1_15EpilogueDefaultEEEEEvvEEEEvNT_6ParamsE --------------------------
	.section	.nv.info._ZN7cutlass13device_kernelINS_4gemm6kernel13GemmUniversalIN4cute5tupleIJiiiiEEENS1_10collective13CollectiveMmaINS1_34MainloopSm90TmaGmmaWarpSpecializedILi6ENS5_IJNS4_1CILi2EEENSA_ILi1EEESC_EEENS1_35KernelTmaWarpSpecializedCooperativeEEENS5_IJNSA_ILi192EEENSA_ILi80EEENSA_ILi64EEEEEENS_10bfloat16_tENS5_IJlSC_lEEESK_SL_NS4_8TiledMMAINS4_8MMA_AtomIJNS4_4SM904GMMA27MMA_64x16x16_F32BF16BF16_SSILNSP_5MajorE0ELSR_0ELNSP_7ScaleInE1ELSS_1EEEEEENS4_6LayoutISD_NS5_IJSC_NSA_ILi0EEESW_EEEEENS5_IJNS4_10UnderscoreESZ_SZ_EEEEENS4_13SM90_TMA_LOADENS4_14ComposedLayoutINS4_7SwizzleILi3ELi4ELi3EEENS4_18smem_ptr_flag_bitsILi16EEENSV_INS5_IJNSA_ILi8EEESI_EEENS5_IJSI_SC_EEEEEEEvNS4_8identityENS4_23SM90_TMA_LOAD_MULTICASTES1C_vS1D_EENS_8epilogue10collective6detail29Sm90TmaWarpSpecializedAdapterINS1H_15DefaultEpilogueISK_SL_SL_NS1G_6thread17LinearCombinationISK_Li1EffLNS1L_9ScaleType4KindE0ELNS_15FloatRoundStyleE2ESK_EENS1_15EpilogueDefaultEEEEEvvEEEEvNT_6ParamsE,"",@"SHT_CUDA_INFO"
	.sectionflags	@""
	.align	4


	//----- nvinfo : EIATTR_CUDA_API_VERSION
	.align		4
        /*0000*/ 	.byte	0x04, 0x37
        /*0002*/ 	.short	(.L_21 - .L_20)
.L_20:
        /*0004*/ 	.word	0x00000082


	//----- nvinfo : EIATTR_KPARAM_INFO
	.align		4
.L_21:
        /*0008*/ 	.byte	0x04, 0x17
        /*000a*/ 	.short	(.L_23 - .L_22)
.L_22:
        /*000c*/ 	.word	0x00000000
        /*0010*/ 	.short	0x0000
        /*0012*/ 	.short	0x0070
        /*0014*/ 	.byte	0x00, 0xf0, 0x01, 0x10


	//----- nvinfo : EIATTR_SPARSE_MMA_MASK
	.align		4
.L_23:
        /*0018*/ 	.byte	0x03, 0x50
        /*001a*/ 	.short	0x0000


	//----- nvinfo : EIATTR_MAXREG_COUNT
	.align		4
        /*001c*/ 	.byte	0x03, 0x1b
        /*001e*/ 	.short	0x00a8


	//----- nvinfo : EIATTR_NUM_BARRIERS
	.align		4
        /*0020*/ 	.byte	0x02, 0x4c
        /*0022*/ 	.byte	0x01
	.zero		1


	//----- nvinfo : EIATTR_EXTERNS
	.align		4
        /*0024*/ 	.byte	0x04, 0x0f
        /*0026*/ 	.short	(.L_25 - .L_24)


	//   ....[0]....
	.align		4
.L_24:
        /*0028*/ 	.word	index@(__assertfail)


	//----- nvinfo : EIATTR_MERCURY_ISA_VERSION
	.align		4
.L_25:
        /*002c*/ 	.byte	0x03, 0x5f
        /*002e*/ 	.short	0x0101


	//----- nvinfo : EIATTR_INT_WARP_WIDE_INSTR_OFFSETS
	.align		4
        /*0030*/ 	.byte	0x04, 0x31
        /*0032*/ 	.short	(.L_27 - .L_26)


	//   ....[0]....
.L_26:
        /*0034*/ 	.word	0x000004c0


	//   ....[1]....
        /*0038*/ 	.word	0x000004f0


	//   ....[2]....
        /*003c*/ 	.word	0x000006b0


	//----- nvinfo : EIATTR_COOP_GROUP_MASK_REGIDS
	.align		4
.L_27:
        /*0040*/ 	.byte	0x04, 0x29
        /*0042*/ 	.short	(.L_29 - .L_28)


	//   ....[0]....
.L_28:
        /*0044*/ 	.word	0xffffffff


	//   ....[1]....
        /*0048*/ 	.word	0xffffffff


	//   ....[2]....
        /*004c*/ 	.word	0xffffffff


	//   ....[3]....
        /*0050*/ 	.word	0xffffffff


	//   ....[4]....
        /*0054*/ 	.word	0xffffffff


	//   ....[5]....
        /*0058*/ 	.word	0xffffffff


	//----- nvinfo : EIATTR_COOP_GROUP_INSTR_OFFSETS
	.align		4
.L_29:
        /*005c*/ 	.byte	0x04, 0x28
        /*005e*/ 	.short	(.L_31 - .L_30)


	//   ....[0]....
.L_30:
        /*0060*/ 	.word	0x00000060


	//   ....[1]....
        /*0064*/ 	.word	0x00000070


	//   ....[2]....
        /*0068*/ 	.word	0x00000130


	//   ....[3]....
        /*006c*/ 	.word	0x00000310


	//   ....[4]....
        /*0070*/ 	.word	0x00000830


	//   ....[5]....
        /*0074*/ 	.word	0x00001270


	//----- nvinfo : EIATTR_REG_RECONFIG
	.align		4
.L_31:
        /*0078*/ 	.byte	0x01, 0x54
	.zero		2


	//----- nvinfo : EIATTR_SYSCALL_OFFSETS
	.align		4
        /*007c*/ 	.byte	0x04, 0x46
        /*007e*/ 	.short	(.L_33 - .L_32)


	//   ....[0]....
.L_32:
        /*0080*/ 	.word	0x00001430


	//----- nvinfo : EIATTR_MBARRIER_INSTR_OFFSETS
	.align		4
.L_33:
        /*0084*/ 	.byte	0x04, 0x39
        /*0086*/ 	.short	(.L_35 - .L_34)


	//   ....[0]....
.L_34:
        /*0088*/ 	.word	0x00000230
        /*008c*/ 	.word	0x000000ff
        /*0090*/ 	.word	0x00000000
        /*0094*/ 	.short	0x0100
        /*0096*/ 	.byte	0x08
	.zero		1


	//   ....[1]....
        /*0098*/ 	.word	0x00000240
        /*009c*/ 	.word	0x000000ff
        /*00a0*/ 	.word	0x00000030
        /*00a4*/ 	.short	0x0100
        /*00a6*/ 	.byte	0x08
	.zero		1


	//   ....[2]....
        /*00a8*/ 	.word	0x00000250
        /*00ac*/ 	.word	0x000000ff
        /*00b0*/ 	.word	0x00000008
        /*00b4*/ 	.short	0x0100
        /*00b6*/ 	.byte	0x08
	.zero		1


	//   ....[3]....
        /*00b8*/ 	.word	0x00000260
        /*00bc*/ 	.word	0x000000ff
        /*00c0*/ 	.word	0x00000038
        /*00c4*/ 	.short	0x0100
        /*00c6*/ 	.byte	0x08
	.zero		1


	//   ....[4]....
        /*00c8*/ 	.word	0x00000270
        /*00cc*/ 	.word	0x000000ff
        /*00d0*/ 	.word	0x00000010
        /*00d4*/ 	.short	0x0100
        /*00d6*/ 	.byte	0x08
	.zero		1


	//   ....[5]....
        /*00d8*/ 	.word	0x00000280
        /*00dc*/ 	.word	0x000000ff
        /*00e0*/ 	.word	0x00000040
        /*00e4*/ 	.short	0x0100
        /*00e6*/ 	.byte	0x08
	.zero		1


	//   ....[6]....
        /*00e8*/ 	.word	0x00000290
        /*00ec*/ 	.word	0x000000ff
        /*00f0*/ 	.word	0x00000018
        /*00f4*/ 	.short	0x0100
        /*00f6*/ 	.byte	0x08
	.zero		1


	//   ....[7]....
        /*00f8*/ 	.word	0x000002a0
        /*00fc*/ 	.word	0x000000ff
        /*0100*/ 	.word	0x00000048
        /*0104*/ 	.short	0x0100
        /*0106*/ 	.byte	0x08
	.zero		1


	//   ....[8]....
        /*0108*/ 	.word	0x000002b0
        /*010c*/ 	.word	0x000000ff
        /*0110*/ 	.word	0x00000020
        /*0114*/ 	.short	0x0100
        /*0116*/ 	.byte	0x08
	.zero		1


	//   ....[9]....
        /*0118*/ 	.word	0x000002c0
        /*011c*/ 	.word	0x000000ff
        /*0120*/ 	.word	0x00000050
        /*0124*/ 	.short	0x0100
        /*0126*/ 	.byte	0x08
	.zero		1


	//   ....[10]....
        /*0128*/ 	.word	0x000002d0
        /*012c*/ 	.word	0x000000ff
        /*0130*/ 	.word	0x00000028
        /*0134*/ 	.short	0x0100
        /*0136*/ 	.byte	0x08
	.zero		1


	//   ....[11]....
        /*0138*/ 	.word	0x000002e0
        /*013c*/ 	.word	0x000000ff
        /*0140*/ 	.word	0x00000058
        /*0144*/ 	.short	0x0100
        /*0146*/ 	.byte	0x08
	.zero		1


	//   ....[12]....
        /*0148*/ 	.word	0x00000730
        /*014c*/ 	.word	0x000000ff
        /*0150*/ 	.word	0x00000070
        /*0154*/ 	.short	0x0100
        /*0156*/ 	.byte	0x06
	.zero		1


	//   ....[13]....
        /*0158*/ 	.word	0x000007c0
        /*015c*/ 	.word	0x000000ff
        /*0160*/ 	.word	0x00000078
        /*0164*/ 	.short	0x0100
        /*0166*/ 	.byte	0x06
	.zero		1


	//   ....[14]....
        /*0168*/ 	.word	0x000014b0
        /*016c*/ 	.word	0x00000003
        /*0170*/ 	.word	0x00000000
        /*0174*/ 	.short	0x010a
        /*0176*/ 	.byte	0x3f
	.zero		1


	//   ....[15]....
        /*0178*/ 	.word	0x000014f0
        /*017c*/ 	.word	0x00000003
        /*0180*/ 	.word	0x00000000
        /*0184*/ 	.short	0x010a
        /*0186*/ 	.byte	0x3f
	.zero		1


	//   ....[16]....
        /*0188*/ 	.word	0x000025e0
        /*018c*/ 	.word	0x000000ff
        /*0190*/ 	.word	0x00000000
        /*0194*/ 	.short	0x010a
        /*0196*/ 	.byte	0x04
	.zero		1


	//   ....[17]....
        /*0198*/ 	.word	0x00002620
        /*019c*/ 	.word	0x000000ff
        /*01a0*/ 	.word	0x00000000
        /*01a4*/ 	.short	0x010a
        /*01a6*/ 	.byte	0x04
	.zero		1


	//   ....[18]....
        /*01a8*/ 	.word	0x00003600
        /*01ac*/ 	.word	0x00000005
        /*01b0*/ 	.word	0x00000000
        /*01b4*/ 	.short	0x0101
        /*01b6*/ 	.byte	0x3f
	.zero		1


	//   ....[19]....
        /*01b8*/ 	.word	0x000037c0
        /*01bc*/ 	.word	0x00000003
        /*01c0*/ 	.word	0x00000000
        /*01c4*/ 	.short	0x0101
        /*01c6*/ 	.byte	0x3f
	.zero		1


	//   ....[20]....
        /*01c8*/ 	.word	0x00009a20
        /*01cc*/ 	.word	0x00000014
        /*01d0*/ 	.word	0x00000030
        /*01d4*/ 	.short	0x010a
        /*01d6*/ 	.byte	0x3f
	.zero		1


	//   ....[21]....
        /*01d8*/ 	.word	0x00009da0
        /*01dc*/ 	.word	0x00000003
        /*01e0*/ 	.word	0x00000078
        /*01e4*/ 	.short	0x0101
        /*01e6*/ 	.byte	0x3f
	.zero		1


	//   ....[22]....
        /*01e8*/ 	.word	0x0000a4f0
        /*01ec*/ 	.word	0x00000007
        /*01f0*/ 	.word	0x00000000
        /*01f4*/ 	.short	0x010a
        /*01f6*/ 	.byte	0x3f
	.zero		1


	//   ....[23]....
        /*01f8*/ 	.word	0x0000a570
        /*01fc*/ 	.word	0x00000008
        /*0200*/ 	.word	0x00000000
        /*0204*/ 	.short	0x010a
        /*0206*/ 	.byte	0x3f
	.zero		1


	//   ....[24]....
        /*0208*/ 	.word	0x0000a600
        /*020c*/ 	.word	0x00000009
        /*0210*/ 	.word	0x00000000
        /*0214*/ 	.short	0x010a
        /*0216*/ 	.byte	0x3f
	.zero		1


	//   ....[25]....
        /*0218*/ 	.word	0x0000a690
        /*021c*/ 	.word	0x00000008
        /*0220*/ 	.word	0x00000000
        /*0224*/ 	.short	0x010a
        /*0226*/ 	.byte	0x3f
	.zero		1


	//   ....[26]....
        /*0228*/ 	.word	0x0000a720
        /*022c*/ 	.word	0x0000000b
        /*0230*/ 	.word	0x00000000
        /*0234*/ 	.short	0x010a
        /*0236*/ 	.byte	0x3f
	.zero		1


	//   ....[27]....
        /*0238*/ 	.word	0x0000a7b0
        /*023c*/ 	.word	0x00000003
        /*0240*/ 	.word	0x00000000
        /*0244*/ 	.short	0x010a
        /*0246*/ 	.byte	0x3f
	.zero		1


	//   ....[28]....
        /*0248*/ 	.word	0x0000a810
        /*024c*/ 	.word	0x00000003
        /*0250*/ 	.word	0x00000000
        /*0254*/ 	.short	0x010a
        /*0256*/ 	.byte	0x3f
	.zero		1


	//   ....[29]....
        /*0258*/ 	.word	0x0000a870
        /*025c*/ 	.word	0x00000006
        /*0260*/ 	.word	0x00000000
        /*0264*/ 	.short	0x010a
        /*0266*/ 	.byte	0x3f
	.zero		1


	//   ....[30]....
        /*0268*/ 	.word	0x0000a940
        /*026c*/ 	.word	0x00000014
        /*0270*/ 	.word	0x00000030
        /*0274*/ 	.short	0x010a
        /*0276*/ 	.byte	0x3f
	.zero		1


	//   ....[31]....
        /*0278*/ 	.word	0x0000aa10
        /*027c*/ 	.word	0x00000007
        /*0280*/ 	.word	0x00000000
        /*0284*/ 	.short	0x010a
        /*0286*/ 	.byte	0x3f
	.zero		1


	//   ....[32]....
        /*0288*/ 	.word	0x0000aa60
        /*028c*/ 	.word	0x00000008
        /*0290*/ 	.word	0x00000000
        /*0294*/ 	.short	0x010a
        /*0296*/ 	.byte	0x3f
	.zero		1


	//   ....[33]....
        /*0298*/ 	.word	0x0000aab0
        /*029c*/ 	.word	0x00000009
        /*02a0*/ 	.word	0x00000000
        /*02a4*/ 	.short	0x010a
        /*02a6*/ 	.byte	0x3f
	.zero		1


	//   ....[34]....
        /*02a8*/ 	.word	0x0000ab00
        /*02ac*/ 	.word	0x00000008
        /*02b0*/ 	.word	0x00000000
        /*02b4*/ 	.short	0x010a
        /*02b6*/ 	.byte	0x3f
	.zero		1


	//   ....[35]....
        /*02b8*/ 	.word	0x0000ab50
        /*02bc*/ 	.word	0x0000000b
        /*02c0*/ 	.word	0x00000000
        /*02c4*/ 	.short	0x010a
        /*02c6*/ 	.byte	0x3f
	.zero		1


	//----- nvinfo : EIATTR_NUM_MBARRIERS
	.align		4
.L_35:
        /*02c8*/ 	.byte	0x03, 0x38
        /*02ca*/ 	.short	0x000e


	//----- nvinfo : EIATTR_EXIT_INSTR_OFFSETS
	.align		4
        /*02cc*/ 	.byte	0x04, 0x1c
        /*02ce*/ 	.short	(.L_37 - .L_36)


	//   ....[0]....
.L_36:
        /*02d0*/ 	.word	0x00000990


	//   ....[1]....
        /*02d4*/ 	.word	0x000011a0


	//   ....[2]....
        /*02d8*/ 	.word	0x00009150


	//   ....[3]....
        /*02dc*/ 	.word	0x000096b0


	//   ....[4]....
        /*02e0*/ 	.word	0x0000a800


	//----- nvinfo : EIATTR_MAX_THREADS
	.align		4
.L_37:
        /*02e4*/ 	.byte	0x04, 0x05
        /*02e6*/ 	.short	(.L_39 - .L_38)
.L_38:
        /*02e8*/ 	.word	0x00000180
        /*02ec*/ 	.word	0x00000001
        /*02f0*/ 	.word	0x00000001


	//----- nvinfo : EIATTR_CRS_STACK_SIZE
	.align		4
.L_39:
        /*02f4*/ 	.byte	0x04, 0x1e
        /*02f6*/ 	.short	(.L_41 - .L_40)
.L_40:
        /*02f8*/ 	.word	0x00000000


	//----- nvinfo : EIATTR_CBANK_PARAM_SIZE
	.align		4
.L_41:
        /*02fc*/ 	.byte	0x03, 0x19
        /*02fe*/ 	.short	0x0470


	//----- nvinfo : EIATTR_PARAM_CBANK
	.align		4
        /*0300*/ 	.byte	0x04, 0x0a
        /*0302*/ 	.short	(.L_43 - .L_42)
	.align		4
.L_42:
        /*0304*/ 	.word	index@(.nv.constant0._ZN7cutlass13device_kernelINS_4gemm6kernel13GemmUniversalIN4cute5tupleIJiiiiEEENS1_10collective13CollectiveMmaINS1_34MainloopSm90TmaGmmaWarpSpecializedILi6ENS5_IJNS4_1CILi2EEENSA_ILi1EEESC_EEENS1_35KernelTmaWarpSpecializedCooperativeEEENS5_IJNSA_ILi192EEENSA_ILi80EEENSA_ILi64EEEEEENS_10bfloat16_tENS5_IJlSC_lEEESK_SL_NS4_8TiledMMAINS4_8MMA_AtomIJNS4_4SM904GMMA27MMA_64x16x16_F32BF16BF16_SSILNSP_5MajorE0ELSR_0ELNSP_7ScaleInE1ELSS_1EEEEEENS4_6LayoutISD_NS5_IJSC_NSA_ILi0EEESW_EEEEENS5_IJNS4_10UnderscoreESZ_SZ_EEEEENS4_13SM90_TMA_LOADENS4_14ComposedLayoutINS4_7SwizzleILi3ELi4ELi3EEENS4_18smem_ptr_flag_bitsILi16EEENSV_INS5_IJNSA_ILi8EEESI_EEENS5_IJSI_SC_EEEEEEEvNS4_8identityENS4_23SM90_TMA_LOAD_MULTICASTES1C_vS1D_EENS_8epilogue10collective6detail29Sm90TmaWarpSpecializedAdapterINS1H_15DefaultEpilogueISK_SL_SL_NS1G_6thread17LinearCombinationISK_Li1EffLNS1L_9ScaleType4KindE0ELNS_15FloatRoundStyleE2ESK_EENS1_15EpilogueDefaultEEEEEvvEEEEvNT_6ParamsE)
        /*0308*/ 	.short	0x0210
        /*030a*/ 	.short	0x0470


	//----- nvinfo : EIATTR_SW_WAR
	.align		4
.L_43:
        /*030c*/ 	.byte	0x04, 0x36
        /*030e*/ 	.short	(.L_45 - .L_44)
.L_44:
        /*0310*/ 	.word	0x00000008
.L_45:


//--------------------- .nv.callgraph             --------------------------
	.section	.nv.callgraph,"",@"SHT_CUDA_CALLGRAPH"
	.align	4
	.sectionentsize	8
	.align		4
        /*0000*/ 	.word	0x00000000
	.align		4
        /*0004*/ 	.word	0xffffffff
	.align		4
        /*0008*/ 	.word	index@(_ZN7cutlass13device_kernelINS_4gemm6kernel13GemmUniversalIN4cute5tupleIJiiiiEEENS1_10collective13CollectiveMmaINS1_34MainloopSm90TmaGmmaWarpSpecializedILi6ENS5_IJNS4_1CILi2EEENSA_ILi1EEESC_EEENS1_35KernelTmaWarpSpecializedCooperativeEEENS5_IJNSA_ILi192EEENSA_ILi80EEENSA_ILi64EEEEEENS_10bfloat16_tENS5_IJlSC_lEEESK_SL_NS4_8TiledMMAINS4_8MMA_AtomIJNS4_4SM904GMMA27MMA_64x16x16_F32BF16BF16_SSILNSP_5MajorE0ELSR_0ELNSP_7ScaleInE1ELSS_1EEEEEENS4_6LayoutISD_NS5_IJSC_NSA_ILi0EEESW_EEEEENS5_IJNS4_10UnderscoreESZ_SZ_EEEEENS4_13SM90_TMA_LOADENS4_14ComposedLayoutINS4_7SwizzleILi3ELi4ELi3EEENS4_18smem_ptr_flag_bitsILi16EEENSV_INS5_IJNSA_ILi8EEESI_EEENS5_IJSI_SC_EEEEEEEvNS4_8identityENS4_23SM90_TMA_LOAD_MULTICASTES1C_vS1D_EENS_8epilogue10collective6detail29Sm90TmaWarpSpecializedAdapterINS1H_15DefaultEpilogueISK_SL_SL_NS1G_6thread17LinearCombinationISK_Li1EffLNS1L_9ScaleType4KindE0ELNS_15FloatRoundStyleE2ESK_EENS1_15EpilogueDefaultEEEEEvvEEEEvNT_6ParamsE)
	.align		4
        /*000c*/ 	.word	index@(__assertfail)
	.align		4
        /*0010*/ 	.word	0x00000000
	.align		4
        /*0014*/ 	.word	0xfffffffe
	.align		4
        /*0018*/ 	.word	0x00000000
	.align		4
        /*001c*/ 	.word	0xfffffffd
	.align		4
        /*0020*/ 	.word	0x00000000
	.align		4
        /*0024*/ 	.word	0xfffffffc


//--------------------- .nv.constant4             --------------------------
	.section	.nv.constant4,"a",@progbits
	.align	8
	.align		8
.nv.constant4:
        /*0000*/ 	.dword	__assertfail
	.align		8
        /*0008*/ 	.dword	__unnamed_1
	.align		8
        /*0010*/ 	.dword	_ZN40_INTERNAL_8596f732_4_k_cu_6787f8cd_169244cuda3std3__45__cpo5beginE
	.align		8
        /*0018*/ 	.dword	_ZN40_INTERNAL_8596f732_4_k_cu_6787f8cd_169244cuda3std3__45__cpo3endE
	.align		8
        /*0020*/ 	.dword	_ZN40_INTERNAL_8596f732_4_k_cu_6787f8cd_169244cuda3std3__45__cpo6cbeginE
	.align		8
        /*0028*/ 	.dword	_ZN40_INTERNAL_8596f732_4_k_cu_6787f8cd_169244cuda3std3__45__cpo4cendE
	.align		8
        /*0030*/ 	.dword	_ZN40_INTERNAL_8596f732_4_k_cu_6787f8cd_169244cuda3std3__442_GLOBAL__N__8596f732_4_k_cu_6787f8cd_169246ignoreE
	.align		8
        /*0038*/ 	.dword	_ZN40_INTERNAL_8596f732_4_k_cu_6787f8cd_169244cuda3std3__419piecewise_constructE
	.align		8
        /*0040*/ 	.dword	_ZN40_INTERNAL_8596f732_4_k_cu_6787f8cd_169244cuda3std3__48in_placeE
	.align		8
        /*0048*/ 	.dword	_ZN40_INTERNAL_8596f732_4_k_cu_6787f8cd_169244cuda3std6ranges3__45__cpo4swapE
	.align		8
        /*0050*/ 	.dword	_ZN40_INTERNAL_8596f732_4_k_cu_6787f8cd_169244cuda3std6ranges3__45__cpo9iter_moveE
	.align		8
        /*0058*/ 	.dword	_ZN40_INTERNAL_8596f732_4_k_cu_6787f8cd_169244cute7productE
	.align		8
        /*0060*/ 	.dword	_ZN40_INTERNAL_8596f732_4_k_cu_6787f8cd_169244cute1_E
	.align		8
        /*0068*/ 	.dword	$str$22
	.align		8
        /*0070*/ 	.dword	$str$23


//--------------------- .text._ZN7cutlass13device_kernelINS_4gemm6kernel13GemmUniversalIN4cute5tupleIJiiiiEEENS1_10collective13CollectiveMmaINS1_34MainloopSm90TmaGmmaWarpSpecializedILi6ENS5_IJNS4_1CILi2EEENSA_ILi1EEESC_EEENS1_35KernelTmaWarpSpecializedCooperativeEEENS5_IJNSA_ILi192EEENSA_ILi80EEENSA_ILi64EEEEEENS_10bfloat16_tENS5_IJlSC_lEEESK_SL_NS4_8TiledMMAINS4_8MMA_AtomIJNS4_4SM904GMMA27MMA_64x16x16_F32BF16BF16_SSILNSP_5MajorE0ELSR_0ELNSP_7ScaleInE1ELSS_1EEEEEENS4_6LayoutISD_NS5_IJSC_NSA_ILi0EEESW_EEEEENS5_IJNS4_10UnderscoreESZ_SZ_EEEEENS4_13SM90_TMA_LOADENS4_14ComposedLayoutINS4_7SwizzleILi3ELi4ELi3EEENS4_18smem_ptr_flag_bitsILi16EEENSV_INS5_IJNSA_ILi8EEESI_EEENS5_IJSI_SC_EEEEEEEvNS4_8identityENS4_23SM90_TMA_LOAD_MULTICASTES1C_vS1D_EENS_8epilogue10collective6detail29Sm90TmaWarpSpecializedAdapterINS1H_15DefaultEpilogueISK_SL_SL_NS1G_6thread17LinearCombinationISK_Li1EffLNS1L_9ScaleType4KindE0ELNS_15FloatRoundStyleE2ESK_EENS1_15EpilogueDefaultEEEEEvvEEEEvNT_6ParamsE --------------------------
	.section	.text._ZN7cutlass13device_kernelINS_4gemm6kernel13GemmUniversalIN4cute5tupleIJiiiiEEENS1_10collective13CollectiveMmaINS1_34MainloopSm90TmaGmmaWarpSpecializedILi6ENS5_IJNS4_1CILi2EEENSA_ILi1EEESC_EEENS1_35KernelTmaWarpSpecializedCooperativeEEENS5_IJNSA_ILi192EEENSA_ILi80EEENSA_ILi64EEEEEENS_10bfloat16_tENS5_IJlSC_lEEESK_SL_NS4_8TiledMMAINS4_8MMA_AtomIJNS4_4SM904GMMA27MMA_64x16x16_F32BF16BF16_SSILNSP_5MajorE0ELSR_0ELNSP_7ScaleInE1ELSS_1EEEEEENS4_6LayoutISD_NS5_IJSC_NSA_ILi0EEESW_EEEEENS5_IJNS4_10UnderscoreESZ_SZ_EEEEENS4_13SM90_TMA_LOADENS4_14ComposedLayoutINS4_7SwizzleILi3ELi4ELi3EEENS4_18smem_ptr_flag_bitsILi16EEENSV_INS5_IJNSA_ILi8EEESI_EEENS5_IJSI_SC_EEEEEEEvNS4_8identityENS4_23SM90_TMA_LOAD_MULTICASTES1C_vS1D_EENS_8epilogue10collective6detail29Sm90TmaWarpSpecializedAdapterINS1H_15DefaultEpilogueISK_SL_SL_NS1G_6thread17LinearCombinationISK_Li1EffLNS1L_9ScaleType4KindE0ELNS_15FloatRoundStyleE2ESK_EENS1_15EpilogueDefaultEEEEEvvEEEEvNT_6ParamsE,"ax",@progbits
	.align	128
.text._ZN7cutlass13device_kernelINS_4gemm6kernel13GemmUniversalIN4cute5tupleIJiiiiEEENS1_10collective13CollectiveMmaINS1_34MainloopSm90TmaGmmaWarpSpecializedILi6ENS5_IJNS4_1CILi2EEENSA_ILi1EEESC_EEENS1_35KernelTmaWarpSpecializedCooperativeEEENS5_IJNSA_ILi192EEENSA_ILi80EEENSA_ILi64EEEEEENS_10bfloat16_tENS5_IJlSC_lEEESK_SL_NS4_8TiledMMAINS4_8MMA_AtomIJNS4_4SM904GMMA27MMA_64x16x16_F32BF16BF16_SSILNSP_5MajorE0ELSR_0ELNSP_7ScaleInE1ELSS_1EEEEEENS4_6LayoutISD_NS5_IJSC_NSA_ILi0EEESW_EEEEENS5_IJNS4_10UnderscoreESZ_SZ_EEEEENS4_13SM90_TMA_LOADENS4_14ComposedLayoutINS4_7SwizzleILi3ELi4ELi3EEENS4_18smem_ptr_flag_bitsILi16EEENSV_INS5_IJNSA_ILi8EEESI_EEENS5_IJSI_SC_EEEEEEEvNS4_8identityENS4_23SM90_TMA_LOAD_MULTICASTES1C_vS1D_EENS_8epilogue10collective6detail29Sm90TmaWarpSpecializedAdapterINS1H_15DefaultEpilogueISK_SL_SL_NS1G_6thread17LinearCombinationISK_Li1EffLNS1L_9ScaleType4KindE0ELNS_15FloatRoundStyleE2ESK_EENS1_15EpilogueDefaultEEEEEvvEEEEvNT_6ParamsE:
        .type           _ZN7cutlass13device_kernelINS_4gemm6kernel13GemmUniversalIN4cute5tupleIJiiiiEEENS1_10collective13CollectiveMmaINS1_34MainloopSm90TmaGmmaWarpSpecializedILi6ENS5_IJNS4_1CILi2EEENSA_ILi1EEESC_EEENS1_35KernelTmaWarpSpecializedCooperativeEEENS5_IJNSA_ILi192EEENSA_ILi80EEENSA_ILi64EEEEEENS_10bfloat16_tENS5_IJlSC_lEEESK_SL_NS4_8TiledMMAINS4_8MMA_AtomIJNS4_4SM904GMMA27MMA_64x16x16_F32BF16BF16_SSILNSP_5MajorE0ELSR_0ELNSP_7ScaleInE1ELSS_1EEEEEENS4_6LayoutISD_NS5_IJSC_NSA_ILi0EEESW_EEEEENS5_IJNS4_10UnderscoreESZ_SZ_EEEEENS4_13SM90_TMA_LOADENS4_14ComposedLayoutINS4_7SwizzleILi3ELi4ELi3EEENS4_18smem_ptr_flag_bitsILi16EEENSV_INS5_IJNSA_ILi8EEESI_EEENS5_IJSI_SC_EEEEEEEvNS4_8identityENS4_23SM90_TMA_LOAD_MULTICASTES1C_vS1D_EENS_8epilogue10collective6detail29Sm90TmaWarpSpecializedAdapterINS1H_15DefaultEpilogueISK_SL_SL_NS1G_6thread17LinearCombinationISK_Li1EffLNS1L_9ScaleType4KindE0ELNS_15FloatRoundStyleE2ESK_EENS1_15EpilogueDefaultEEEEEvvEEEEvNT_6ParamsE,@function
        .size           _ZN7cutlass13device_kernelINS_4gemm6kernel13GemmUniversalIN4cute5tupleIJiiiiEEENS1_10collective13CollectiveMmaINS1_34MainloopSm90TmaGmmaWarpSpecializedILi6ENS5_IJNS4_1CILi2EEENSA_ILi1EEESC_EEENS1_35KernelTmaWarpSpecializedCooperativeEEENS5_IJNSA_ILi192EEENSA_ILi80EEENSA_ILi64EEEEEENS_10bfloat16_tENS5_IJlSC_lEEESK_SL_NS4_8TiledMMAINS4_8MMA_AtomIJNS4_4SM904GMMA27MMA_64x16x16_F32BF16BF16_SSILNSP_5MajorE0ELSR_0ELNSP_7ScaleInE1ELSS_1EEEEEENS4_6LayoutISD_NS5_IJSC_NSA_ILi0EEESW_EEEEENS5_IJNS4_10UnderscoreESZ_SZ_EEEEENS4_13SM90_TMA_LOADENS4_14ComposedLayoutINS4_7SwizzleILi3ELi4ELi3EEENS4_18smem_ptr_flag_bitsILi16EEENSV_INS5_IJNSA_ILi8EEESI_EEENS5_IJSI_SC_EEEEEEEvNS4_8identityENS4_23SM90_TMA_LOAD_MULTICASTES1C_vS1D_EENS_8epilogue10collective6detail29Sm90TmaWarpSpecializedAdapterINS1H_15DefaultEpilogueISK_SL_SL_NS1G_6thread17LinearCombinationISK_Li1EffLNS1L_9ScaleType4KindE0ELNS_15FloatRoundStyleE2ESK_EENS1_15EpilogueDefaultEEEEEvvEEEEvNT_6ParamsE,(.L_x_231 - _ZN7cutlass13device_kernelINS_4gemm6kernel13GemmUniversalIN4cute5tupleIJiiiiEEENS1_10collective13CollectiveMmaINS1_34MainloopSm90TmaGmmaWarpSpecializedILi6ENS5_IJNS4_1CILi2EEENSA_ILi1EEESC_EEENS1_35KernelTmaWarpSpecializedCooperativeEEENS5_IJNSA_ILi192EEENSA_ILi80EEENSA_ILi64EEEEEENS_10bfloat16_tENS5_IJlSC_lEEESK_SL_NS4_8TiledMMAINS4_8MMA_AtomIJNS4_4SM904GMMA27MMA_64x16x16_F32BF16BF16_SSILNSP_5MajorE0ELSR_0ELNSP_7ScaleInE1ELSS_1EEEEEENS4_6LayoutISD_NS5_IJSC_NSA_ILi0EEESW_EEEEENS5_IJNS4_10UnderscoreESZ_SZ_EEEEENS4_13SM90_TMA_LOADENS4_14ComposedLayoutINS4_7SwizzleILi3ELi4ELi3EEENS4_18smem_ptr_flag_bitsILi16EEENSV_INS5_IJNSA_ILi8EEESI_EEENS5_IJSI_SC_EEEEEEEvNS4_8identityENS4_23SM90_TMA_LOAD_MULTICASTES1C_vS1D_EENS_8epilogue10collective6detail29Sm90TmaWarpSpecializedAdapterINS1H_15DefaultEpilogueISK_SL_SL_NS1G_6thread17LinearCombinationISK_Li1EffLNS1L_9ScaleType4KindE0ELNS_15FloatRoundStyleE2ESK_EENS1_15EpilogueDefaultEEEEEvvEEEEvNT_6ParamsE)
        .other          _ZN7cutlass13device_kernelINS_4gemm6kernel13GemmUniversalIN4cute5tupleIJiiiiEEENS1_10collective13CollectiveMmaINS1_34MainloopSm90TmaGmmaWarpSpecializedILi6ENS5_IJNS4_1CILi2EEENSA_ILi1EEESC_EEENS1_35KernelTmaWarpSpecializedCooperativeEEENS5_IJNSA_ILi192EEENSA_ILi80EEENSA_ILi64EEEEEENS_10bfloat16_tENS5_IJlSC_lEEESK_SL_NS4_8TiledMMAINS4_8MMA_AtomIJNS4_4SM904GMMA27MMA_64x16x16_F32BF16BF16_SSILNSP_5MajorE0ELSR_0ELNSP_7ScaleInE1ELSS_1EEEEEENS4_6LayoutISD_NS5_IJSC_NSA_ILi0EEESW_EEEEENS5_IJNS4_10UnderscoreESZ_SZ_EEEEENS4_13SM90_TMA_LOADENS4_14ComposedLayoutINS4_7SwizzleILi3ELi4ELi3EEENS4_18smem_ptr_flag_bitsILi16EEENSV_INS5_IJNSA_ILi8EEESI_EEENS5_IJSI_SC_EEEEEEEvNS4_8identityENS4_23SM90_TMA_LOAD_MULTICASTES1C_vS1D_EENS_8epilogue10collective6detail29Sm90TmaWarpSpecializedAdapterINS1H_15DefaultEpilogueISK_SL_SL_NS1G_6thread17LinearCombinationISK_Li1EffLNS1L_9ScaleType4KindE0ELNS_15FloatRoundStyleE2ESK_EENS1_15EpilogueDefaultEEEEEvvEEEEvNT_6ParamsE,@"STO_CUDA_ENTRY STV_DEFAULT"
_ZN7cutlass13device_kernelINS_4gemm6kernel13GemmUniversalIN4cute5tupleIJiiiiEEENS1_10collective13CollectiveMmaINS1_34MainloopSm90TmaGmmaWarpSpecializedILi6ENS5_IJNS4_1CILi2EEENSA_ILi1EEESC_EEENS1_35KernelTmaWarpSpecializedCooperativeEEENS5_IJNSA_ILi192EEENSA_ILi80EEENSA_ILi64EEEEEENS_10bfloat16_tENS5_IJlSC_lEEESK_SL_NS4_8TiledMMAINS4_8MMA_AtomIJNS4_4SM904GMMA27MMA_64x16x16_F32BF16BF16_SSILNSP_5MajorE0ELSR_0ELNSP_7ScaleInE1ELSS_1EEEEEENS4_6LayoutISD_NS5_IJSC_NSA_ILi0EEESW_EEEEENS5_IJNS4_10UnderscoreESZ_SZ_EEEEENS4_13SM90_TMA_LOADENS4_14ComposedLayoutINS4_7SwizzleILi3ELi4ELi3EEENS4_18smem_ptr_flag_bitsILi16EEENSV_INS5_IJNSA_ILi8EEESI_EEENS5_IJSI_SC_EEEEEEEvNS4_8identityENS4_23SM90_TMA_LOAD_MULTICASTES1C_vS1D_EENS_8epilogue10collective6detail29Sm90TmaWarpSpecializedAdapterINS1H_15DefaultEpilogueISK_SL_SL_NS1G_6thread17LinearCombinationISK_Li1EffLNS1L_9ScaleType4KindE0ELNS_15FloatRoundStyleE2ESK_EENS1_15EpilogueDefaultEEEEEvvEEEEvNT_6ParamsE:
[----:B------:R-:W0:Y:S01]  /*0000*/  LDC R1, c[0x0][0x28] ;  /* 0x00000a00ff017b82 */ /* 0x000e220000000800 */
[----:B------:R-:W1:Y:S01]  /*0010*/  S2R R18, SR_TID.X ;  /* 0x0000000000127919 */ /* 0x000e620000002100 */
[----:B------:R-:W-:Y:S01]  /*0020*/  ELECT P0, URZ, PT ;  /* 0x00000000003f782f */ /* 0x000fe20003800000 */
[----:B------:R-:W-:Y:S01]  /*0030*/  BSSY B0, `(.L_x_0) ;  /* 0x000000f000007945 */ /* 0x000fe20003800000 */
[--C-:B-1----:R-:W-:Y:S02]  /*0040*/  SHF.R.U32.HI R0, RZ, 0x5, R18.reuse ;  /* 0x00000005ff007819 */ /* 0x102fe40000011612 */
[----:B------:R-:W-:-:S03]  /*0050*/  SHF.R.U32.HI R3, RZ, 0x7, R18 ;  /* 0x00000007ff037819 */ /* 0x000fc60000011612 */
[----:B------:R-:W1:Y:S04]  /*0060*/  SHFL.IDX PT, R2, R0, RZ, 0x1f ;  /* 0x00001fff00027589 */ /* 0x000e6800000e0000 */
[----:B------:R2:W3:Y:S01]  /*0070*/  SHFL.IDX PT, R5, R3, RZ, 0x1f ;  /* 0x00001fff03057589 */ /* 0x0004e200000e0000 */
[----:B-1----:R-:W-:-:S13]  /*0080*/  ISETP.NE.OR P0, PT, R2, RZ, !P0 ;  /* 0x000000ff0200720c */ /* 0x002fda0004705670 */
[----:B0-23--:R-:W-:Y:S05]  /*0090*/  @P0 BRA `(.L_x_1) ;  /* 0x0000000000200947 */ /* 0x00dfea0003800000 */
[----:B------:R-:W-:Y:S02]  /*00a0*/  ULDC.64 UR4, c[0x0][0x198] ;  /* 0x0000660000047ab9 */ /* 0x000fe40000000a00 */
[----:B------:R-:W-:Y:S02]  /*00b0*/  UIADD3 UR6, UP0, UR4, 0xf0, URZ ;  /* 0x000000f004067890 */ /* 0x000fe4000ff1e03f */
[----:B------:R-:W-:Y:S02]  /*00c0*/  UIADD3 UR4, UP1, UR4, 0x1f0, URZ ;  /* 0x000001f004047890 */ /* 0x000fe4000ff3e03f */
[----:B------:R-:W-:Y:S02]  /*00d0*/  UIADD3.X UR7, URZ, UR5, URZ, UP0, !UPT ;  /* 0x000000053f077290 */ /* 0x000fe400087fe43f */
[----:B------:R-:W-:-:S07]  /*00e0*/  UIADD3.X UR5, URZ, UR5, URZ, UP1, !UPT ;  /* 0x000000053f057290 */ /* 0x000fce0008ffe43f */
[----:B------:R0:W-:Y:S02]  /*00f0*/  UTMACCTL.PF [UR6] ;  /* 0x00000000060079b9 */ /* 0x0001e40008040000 */
[----:B------:R0:W-:Y:S02]  /*0100*/  UTMACCTL.PF [UR4] ;  /* 0x00000000040079b9 */ /* 0x0001e40008040000 */
[----:B0-----:R-:W-:Y:S01]  /*0110*/  NOP ;  /* 0x0000000000007918 */ /* 0x001fe20000000000 */
.L_x_1:
[----:B------:R-:W-:Y:S05]  /*0120*/  BSYNC B0 ;  /* 0x0000000000007941 */ /* 0x000fea0003800000 */
.L_x_0:
[----:B------:R-:W0:Y:S02]  /*0130*/  SHFL.IDX PT, R3, R0, RZ, 0x1f ;  /* 0x00001fff00037589 */ /* 0x000e2400000e0000 */
[----:B0-----:R-:W-:-:S13]  /*0140*/  ISETP.NE.AND P0, PT, R3, RZ, PT ;  /* 0x000000ff0300720c */ /* 0x001fda0003f05270 */
[----:B------:R-:W-:Y:S05]  /*0150*/  @P0 BRA `(.L_x_2) ;  /* 0x0000000000680947 */ /* 0x000fea0003800000 */
[----:B------:R-:W0:Y:S01]  /*0160*/  S2UR UR8, SR_CgaCtaId ;  /* 0x00000000000879c3 */ /* 0x000e220000008800 */
[----:B------:R-:W-:Y:S01]  /*0170*/  UMOV UR4, 0x400 ;  /* 0x0000040000047882 */ /* 0x000fe20000000000 */
[----:B------:R-:W-:Y:S01]  /*0180*/  UMOV UR5, 0x1 ;  /* 0x0000000100057882 */ /* 0x000fe20000000000 */
[----:B------:R-:W-:Y:S01]  /*0190*/  UMOV UR6, 0x4 ;  /* 0x0000000400067882 */ /* 0x000fe20000000000 */
[----:B------:R-:W-:Y:S01]  /*01a0*/  ELECT P0, URZ, PT ;  /* 0x00000000003f782f */ /* 0x000fe20003800000 */
[----:B------:R-:W-:-:S04]  /*01b0*/  UIADD3 UR6, -UR6, 0x100000, URZ ;  /* 0x0010000006067890 */ /* 0x000fc8000fffe13f */
[----:B------:R-:W-:Y:S02]  /*01c0*/  USHF.L.U32 UR7, UR6, 0xb, URZ ;  /* 0x0000000b06077899 */ /* 0x000fe4000800063f */
[----:B------:R-:W-:Y:S02]  /*01d0*/  USHF.L.U32 UR6, UR6, 0x1, URZ ;  /* 0x0000000106067899 */ /* 0x000fe4000800063f */
[----:B0-----:R-:W-:Y:S02]  /*01e0*/  ULEA UR8, UR8, UR4, 0x18 ;  /* 0x0000000408087291 */ /* 0x001fe4000f8ec03f */
[----:B------:R-:W-:-:S04]  /*01f0*/  UIADD3 UR4, -UR5, 0x100000, URZ ;  /* 0x0010000005047890 */ /* 0x000fc8000fffe13f */
[----:B------:R-:W-:Y:S02]  /*0200*/  USHF.L.U32 UR5, UR4, 0xb, URZ ;  /* 0x0000000b04057899 */ /* 0x000fe4000800063f */
[----:B------:R-:W-:Y:S01]  /*0210*/  USHF.L.U32 UR4, UR4, 0x1, URZ ;  /* 0x0000000104047899 */ /* 0x000fe2000800063f */
[----:B------:R-:W0:Y:S11]  /*0220*/  FENCE.VIEW.ASYNC.S ;  /* 0x00000000000073c6 */ /* 0x000e360000000000 */
[----:B0-----:R0:W1:Y:S01]  /*0230*/  SYNCS.EXCH.64 URZ, [UR8], UR4 ;  /* 0x00000004083f75b2 */ /* 0x0010620008000100 */
[----:B------:R0:W2:Y:S01]  /*0240*/  SYNCS.EXCH.64 URZ, [UR8+0x30], UR6 ;  /* 0x00003006083f75b2 */ /* 0x0000a20008000100 */
[----:B------:R0:W3:Y:S01]  /*0250*/  SYNCS.EXCH.64 URZ, [UR8+0x8], UR4 ;  /* 0x00000804083f75b2 */ /* 0x0000e20008000100 */
[----:B------:R0:W4:Y:S01]  /*0260*/  SYNCS.EXCH.64 URZ, [UR8+0x38], UR6 ;  /* 0x00003806083f75b2 */ /* 0x0001220008000100 */
[----:B------:R0:W0:Y:S01]  /*0270*/  SYNCS.EXCH.64 URZ, [UR8+0x10], UR4 ;  /* 0x00001004083f75b2 */ /* 0x0000220008000100 */
[----:B------:R0:W0:Y:S01]  /*0280*/  SYNCS.EXCH.64 URZ, [UR8+0x40], UR6 ;  /* 0x00004006083f75b2 */ /* 0x0000220008000100 */
[----:B------:R0:W0:Y:S01]  /*0290*/  SYNCS.EXCH.64 URZ, [UR8+0x18], UR4 ;  /* 0x00001804083f75b2 */ /* 0x0000220008000100 */
[----:B------:R0:W0:Y:S01]  /*02a0*/  SYNCS.EXCH.64 URZ, [UR8+0x48], UR6 ;  /* 0x00004806083f75b2 */ /* 0x0000220008000100 */
[----:B------:R0:W0:Y:S01]  /*02b0*/  SYNCS.EXCH.64 URZ, [UR8+0x20], UR4 ;  /* 0x00002004083f75b2 */ /* 0x0000220008000100 */
[----:B------:R0:W0:Y:S01]  /*02c0*/  SYNCS.EXCH.64 URZ, [UR8+0x50], UR6 ;  /* 0x00005006083f75b2 */ /* 0x0000220008000100 */
[----:B------:R0:W0:Y:S01]  /*02d0*/  SYNCS.EXCH.64 URZ, [UR8+0x28], UR4 ;  /* 0x00002804083f75b2 */ /* 0x0000220008000100 */
[----:B------:R0:W0:Y:S01]  /*02e0*/  SYNCS.EXCH.64 URZ, [UR8+0x58], UR6 ;  /* 0x00005806083f75b2 */ /* 0x0000220008000100 */
[----:B------:R-:W-:Y:S01]  /*02f0*/  NOP ;  /* 0x0000000000007918 */ /* 0x000fe20000000000 */
.L_x_2:
[----:B------:R-:W-:Y:S01]  /*0300*/  SHF.R.S32.HI R7, RZ, 0x1f, R18 ;  /* 0x0000001fff077819 */ /* 0x000fe20000011412 */
[----:B------:R-:W5:Y:S01]  /*0310*/  SHFL.IDX PT, R0, R0, RZ, 0x1f ;  /* 0x00001fff00007589 */ /* 0x000f6200000e0000 */
[----:B0-----:R-:W0:Y:S01]  /*0320*/  S2UR UR8, SR_CTAID.X ;  /* 0x00000000000879c3 */ /* 0x001e220000002500 */
[----:B------:R-:W-:Y:S02]  /*0330*/  ELECT P0, URZ, PT ;  /* 0x00000000003f782f */ /* 0x000fe40003800000 */
[----:B------:R-:W-:Y:S01]  /*0340*/  LEA.HI R7, R7, R18, RZ, 0x7 ;  /* 0x0000001207077211 */ /* 0x000fe200078f38ff */
[----:B------:R-:W1:Y:S01]  /*0350*/  S2R R4, SR_CTAID.Y ;  /* 0x0000000000047919 */ /* 0x000e620000002600 */
[----:B------:R-:W-:Y:S01]  /*0360*/  SHF.R.S32.HI R8, RZ, 0x1f, R3 ;  /* 0x0000001fff087819 */ /* 0x000fe20000011403 */
[----:B------:R-:W-:Y:S01]  /*0370*/  ULDC UR4, c[0x0][0x150] ;  /* 0x0000540000047ab9 */ /* 0x000fe20000000800 */
[----:B------:R-:W-:Y:S01]  /*0380*/  LOP3.LUT R7, R7, 0xffffff80, RZ, 0xc0, !PT ;  /* 0xffffff8007077812 */ /* 0x000fe200078ec0ff */
[----:B------:R-:W-:Y:S01]  /*0390*/  NOP ;  /* 0x0000000000007918 */ /* 0x000fe20000000000 */
[----:B------:R-:W-:Y:S01]  /*03a0*/  LEA.HI R8, R8, R3, RZ, 0x2 ;  /* 0x0000000308087211 */ /* 0x000fe200078f10ff */
[----:B------:R-:W2:Y:S01]  /*03b0*/  LDC R10, c[0x0][0x144] ;  /* 0x00005100ff0a7b82 */ /* 0x000ea20000000800 */
[----:B------:R-:W-:Y:S01]  /*03c0*/  NOP ;  /* 0x0000000000007918 */ /* 0x000fe20000000000 */
[----:B------:R-:W-:Y:S01]  /*03d0*/  IMAD.IADD R6, R18, 0x1, -R7 ;  /* 0x0000000112067824 */ /* 0x000fe200078e0a07 */
[----:B------:R-:W-:Y:S01]  /*03e0*/  LOP3.LUT R8, R8, 0x3ffffffc, RZ, 0xc0, !PT ;  /* 0x3ffffffc08087812 */ /* 0x000fe200078ec0ff */
[----:B------:R-:W-:Y:S01]  /*03f0*/  IMAD.MOV.U32 R23, RZ, RZ, 0x1 ;  /* 0x00000001ff177424 */ /* 0x000fe200078e00ff */
[----:B------:R-:W-:-:S02]  /*0400*/  ISETP.NE.AND P3, PT, R5, RZ, PT ;  /* 0x000000ff0500720c */ /* 0x000fc40003f65270 */
[----:B------:R-:W-:Y:S01]  /*0410*/  SHF.R.S32.HI R7, RZ, 0x1f, R6 ;  /* 0x0000001fff077819 */ /* 0x000fe20000011406 */
[----:B------:R-:W-:Y:S01]  /*0420*/  IMAD.IADD R8, R3, 0x1, -R8 ;  /* 0x0000000103087824 */ /* 0x000fe200078e0a08 */
[----:B------:R-:W3:Y:S02]  /*0430*/  LDC R13, c[0x0][0x140] ;  /* 0x00005000ff0d7b82 */ /* 0x000ee40000000800 */
[----:B------:R-:W-:Y:S02]  /*0440*/  LEA.HI R7, R7, R6, RZ, 0x3 ;  /* 0x0000000607077211 */ /* 0x000fe400078f18ff */
[----:B-----5:R-:W-:Y:S02]  /*0450*/  ISETP.NE.OR P0, PT, R0, RZ, !P0 ;  /* 0x000000ff0000720c */ /* 0x020fe40004705670 */
[--C-:B------:R-:W-:Y:S02]  /*0460*/  SHF.R.S32.HI R0, RZ, 0x3, R7.reuse ;  /* 0x00000003ff007819 */ /* 0x100fe40000011407 */
[----:B------:R-:W-:-:S02]  /*0470*/  SHF.R.S32.HI R7, RZ, 0x1f, R7 ;  /* 0x0000001fff077819 */ /* 0x000fc40000011407 */
[----:B0-----:R-:W-:Y:S02]  /*0480*/  I2FP.F32.U32 R9, UR8 ;  /* 0x0000000800097c45 */ /* 0x001fe40008201000 */
[----:B------:R-:W-:-:S03]  /*0490*/  LEA.HI R7, R7, R0, RZ, 0x2 ;  /* 0x0000000007077211 */ /* 0x000fc600078f10ff */
[----:B------:R-:W-:Y:S01]  /*04a0*/  FMUL R9, R9, UR4 ;  /* 0x0000000409097c20 */ /* 0x000fe20008400000 */
[----:B------:R-:W-:Y:S01]  /*04b0*/  LOP3.LUT R7, R7, 0xfffffffc, RZ, 0xc0, !PT ;  /* 0xfffffffc07077812 */ /* 0x000fe200078ec0ff */
[----:B------:R-:W-:Y:S01]  /*04c0*/  VOTEU.ALL UP0, P0 ;  /* 0x00000000003f7886 */ /* 0x000fe20000000000 */
[----:B-1----:R-:W-:Y:S01]  /*04d0*/  I2FP.F32.U32 R3, R4 ;  /* 0x0000000400037245 */ /* 0x002fe20000201000 */
[----:B------:R-:W-:Y:S01]  /*04e0*/  ULDC UR4, c[0x0][0x154] ;  /* 0x0000550000047ab9 */ /* 0x000fe20000000800 */
[----:B------:R-:W-:Y:S01]  /*04f0*/  VOTEU.ALL UP1, P0 ;  /* 0x00000000003f7886 */ /* 0x000fe20000020000 */
[----:B------:R-:W0:Y:S01]  /*0500*/  F2I.U32.TRUNC.NTZ R9, R9 ;  /* 0x0000000900097305 */ /* 0x000e22000020f000 */
[----:B------:R-:W-:Y:S01]  /*0510*/  IMAD.IADD R7, R0, 0x1, -R7 ;  /* 0x0000000100077824 */ /* 0x000fe200078e0a07 */
[----:B------:R-:W1:Y:S01]  /*0520*/  @!UP0 S2UR UR7, SR_CgaCtaId ;  /* 0x00000000000789c3 */ /* 0x000e620000008800 */
[----:B------:R-:W-:Y:S01]  /*0530*/  FMUL R12, R3, UR4 ;  /* 0x00000004030c7c20 */ /* 0x000fe20008400000 */
[----:B------:R-:W-:Y:S01]  /*0540*/  UMOV UR4, 0x20 ;  /* 0x0000002000047882 */ /* 0x000fe20000000000 */
[----:B------:R-:W-:Y:S01]  /*0550*/  IMAD R8, R8, 0x4, R7 ;  /* 0x0000000408087824 */ /* 0x000fe200078e0207 */
[----:B------:R-:W-:Y:S01]  /*0560*/  @!UP0 UMOV UR6, 0x400 ;  /* 0x0000040000068882 */ /* 0x000fe20000000000 */
[----:B------:R-:W-:-:S04]  /*0570*/  @!UP0 UIADD3 UR4, -UR4, 0x100000, URZ ;  /* 0x0010000004048890 */ /* 0x000fc8000fffe13f */
[----:B------:R-:W-:Y:S02]  /*0580*/  @!UP0 USHF.L.U32 UR5, UR4, 0xb, URZ ;  /* 0x0000000b04058899 */ /* 0x000fe4000800063f */
[----:B------:R-:W-:Y:S01]  /*0590*/  @!UP0 USHF.L.U32 UR4, UR4, 0x1, URZ ;  /* 0x0000000104048899 */ /* 0x000fe2000800063f */
[----:B---3--:R-:W-:Y:S01]  /*05a0*/  ISETP.EQ.U32.AND P2, PT, R13, 0x1, PT ;  /* 0x000000010d00780c */ /* 0x008fe20003f42070 */
[----:B------:R-:W3:Y:S01]  /*05b0*/  F2I.U32.TRUNC.NTZ R12, R12 ;  /* 0x0000000c000c7305 */ /* 0x000ee2000020f000 */
[----:B------:R-:W-:Y:S01]  /*05c0*/  LEA.HI R0, R8, R8, RZ, 0x1 ;  /* 0x0000000808007211 */ /* 0x000fe200078f08ff */
[----:B------:R-:W5:Y:S03]  /*05d0*/  LDC R7, c[0x0][0x148] ;  /* 0x00005200ff077b82 */ /* 0x000f660000000800 */
[----:B------:R-:W-:Y:S01]  /*05e0*/  LOP3.LUT R11, R0, 0xfffffffe, RZ, 0xc0, !PT ;  /* 0xfffffffe000b7812 */ /* 0x000fe200078ec0ff */
[----:B0-----:R-:W-:Y:S01]  /*05f0*/  IMAD.MOV R15, RZ, RZ, -R9 ;  /* 0x000000ffff0f7224 */ /* 0x001fe200078e0a09 */
[----:B------:R-:W-:-:S03]  /*0600*/  SHF.R.S32.HI R9, RZ, 0x1f, R2 ;  /* 0x0000001fff097819 */ /* 0x000fc60000011402 */
[----:B--2---:R-:W-:Y:S01]  /*0610*/  IMAD R3, R10, R15, UR8 ;  /* 0x000000080a037e24 */ /* 0x004fe2000f8e020f */
[----:B------:R-:W-:Y:S01]  /*0620*/  LEA.HI R9, R9, R2, RZ, 0x2 ;  /* 0x0000000209097211 */ /* 0x000fe200078f10ff */
[C---:B------:R-:W-:Y:S02]  /*0630*/  IMAD.IADD R0, R8.reuse, 0x1, -R11 ;  /* 0x0000000108007824 */ /* 0x040fe400078e0a0b */
[----:B------:R-:W-:Y:S01]  /*0640*/  IMAD.SHL.U32 R11, R8, 0x4, RZ ;  /* 0x00000004080b7824 */ /* 0x000fe200078e00ff */
[----:B------:R-:W-:Y:S01]  /*0650*/  LOP3.LUT R9, R9, 0xfffffffc, RZ, 0xc0, !PT ;  /* 0xfffffffc09097812 */ /* 0x000fe200078ec0ff */
[----:B---3--:R-:W-:Y:S01]  /*0660*/  IMAD.MOV R21, RZ, RZ, -R12 ;  /* 0x000000ffff157224 */ /* 0x008fe200078e0a0c */
[----:B------:R-:W-:Y:S01]  /*0670*/  ISETP.NE.AND P4, PT, R0, R3, PT ;  /* 0x000000030000720c */ /* 0x000fe20003f85270 */
[----:B-1----:R-:W-:Y:S01]  /*0680*/  @!UP0 ULEA UR6, UR7, UR6, 0x18 ;  /* 0x0000000607068291 */ /* 0x002fe2000f8ec03f */
[----:B------:R-:W-:Y:S01]  /*0690*/  LOP3.LUT R22, R8, 0xc, R11, 0x78, !PT ;  /* 0x0000000c08167812 */ /* 0x000fe200078e780b */
[----:B------:R-:W-:Y:S01]  /*06a0*/  IMAD.IADD R0, R2, 0x1, -R9 ;  /* 0x0000000102007824 */ /* 0x000fe200078e0a09 */
[----:B------:R-:W-:Y:S01]  /*06b0*/  VOTEU.ALL UP0, P0 ;  /* 0x00000000003f7886 */ /* 0x000fe20000000000 */
[----:B------:R-:W-:Y:S01]  /*06c0*/  LOP3.LUT P0, RZ, R6, 0x7, RZ, 0xc0, !PT ;  /* 0x0000000706ff7812 */ /* 0x000fe2000780c0ff */
[----:B------:R-:W-:-:S02]  /*06d0*/  VIADD R6, R5, 0xffffffff ;  /* 0xffffffff05067836 */ /* 0x000fc40000000000 */
[----:B------:R-:W-:Y:S01]  /*06e0*/  ISETP.NE.AND P1, PT, R0, 0x3, PT ;  /* 0x000000030000780c */ /* 0x000fe20003f25270 */
[----:B-----5:R-:W-:Y:S01]  /*06f0*/  IMAD R9, R7, R21, R4 ;  /* 0x0000001507097224 */ /* 0x020fe200078e0204 */
[----:B------:R-:W-:Y:S02]  /*0700*/  ISETP.LT.U32.AND P0, PT, R22, 0x2, !P0 ;  /* 0x000000021600780c */ /* 0x000fe40004701070 */
[----:B------:R-:W-:Y:S01]  /*0710*/  ISETP.EQ.OR P1, PT, R0, RZ, !P1 ;  /* 0x000000ff0000720c */ /* 0x000fe20004f22670 */
[----:B------:R-:W0:Y:S02]  /*0720*/  FENCE.VIEW.ASYNC.S ;  /* 0x00000000000073c6 */ /* 0x000e240000000000 */
[----:B0-----:R0:W1:Y:S01]  /*0730*/  @!UP0 SYNCS.EXCH.64 URZ, [UR6+0x70], UR4 ;  /* 0x00007004063f85b2 */ /* 0x0010620008000100 */
[----:B------:R-:W-:Y:S02]  /*0740*/  @P4 LEA.HI R2, R22, R22, RZ, 0x1 ;  /* 0x0000001616024211 */ /* 0x000fe400078f08ff */
[----:B------:R-:W-:-:S02]  /*0750*/  ISETP.EQ.AND P1, PT, R5, RZ, P1 ;  /* 0x000000ff0500720c */ /* 0x000fc40000f22270 */
[----:B------:R-:W-:Y:S02]  /*0760*/  @P4 SHF.R.S32.HI R2, RZ, 0x1, R2 ;  /* 0x00000001ff024819 */ /* 0x000fe40000011402 */
[----:B------:R-:W-:Y:S02]  /*0770*/  ISETP.GE.U32.AND P6, PT, R6, 0x2, PT ;  /* 0x000000020600780c */ /* 0x000fe40003fc6070 */
[----:B------:R-:W-:Y:S02]  /*0780*/  @P4 ISETP.NE.AND P5, PT, R2, R9, PT ;  /* 0x000000090200420c */ /* 0x000fe40003fa5270 */
[----:B------:R-:W-:Y:S02]  /*0790*/  SEL R2, RZ, 0x1, !P0 ;  /* 0x00000001ff027807 */ /* 0x000fe40004000000 */
[----:B------:R-:W-:Y:S02]  /*07a0*/  @P4 SEL R23, RZ, 0x1, P5 ;  /* 0x00000001ff174807 */ /* 0x000fe40002800000 */
[----:B------:R-:W-:Y:S01]  /*07b0*/  SEL R19, RZ, 0x1, !P1 ;  /* 0x00000001ff137807 */ /* 0x000fe20004800000 */
[----:B------:R0:W2:Y:S01]  /*07c0*/  @!UP1 SYNCS.EXCH.64 URZ, [UR6+0x78], UR4 ;  /* 0x00007804063f95b2 */ /* 0x0000a20008000100 */
[----:B------:R-:W-:Y:S01]  /*07d0*/  LOP3.LUT R23, R23, R2, RZ, 0xc0, !PT ;  /* 0x0000000217177212 */ /* 0x000fe200078ec0ff */
[----:B------:R-:W-:Y:S01]  /*07e0*/  NOP ;  /* 0x0000000000007918 */ /* 0x000fe20000000000 */
[----:B------:R-:W-:Y:S01]  /*07f0*/  SEL R19, R19, 0x2, P6 ;  /* 0x0000000213137807 */ /* 0x000fe20003000000 */
[----:B------:R-:W-:Y:S06]  /*0800*/  @!P2 BRA `(.L_x_3) ;  /* 0x000000000008a947 */ /* 0x000fec0003800000 */
[----:B-12-4-:R-:W-:Y:S01]  /*0810*/  UCGABAR_ARV ;  /* 0x00000000000079c7 */ /* 0x016fe20008000000 */
[----:B------:R-:W-:Y:S05]  /*0820*/  BRA `(.L_x_4) ;  /* 0x0000000000047947 */ /* 0x000fea0003800000 */
.L_x_3:
[----:B-12-4-:R-:W-:Y:S01]  /*0830*/  NOP ;  /* 0x0000000000007918 */ /* 0x016fe20000000000 */
.L_x_4:
[----:B------:R-:W1:Y:S01]  /*0840*/  LDC R2, c[0x0][0x65c] ;  /* 0x00019700ff027b82 */ /* 0x000e620000000800 */
[----:B------:R-:W-:Y:S02]  /*0850*/  IMAD.U32 R8, RZ, RZ, UR8 ;  /* 0x00000008ff087e24 */ /* 0x000fe4000f8e00ff */
[----:B------:R-:W-:Y:S01]  /*0860*/  IMAD.MOV.U32 R9, RZ, RZ, RZ ;  /* 0x000000ffff097224 */ /* 0x000fe200078e00ff */
[----:B-1----:R-:W-:-:S04]  /*0870*/  ISETP.NE.AND P1, PT, R2, 0x1, PT ;  /* 0x000000010200780c */ /* 0x002fc80003f25270 */
[----:B------:R-:W-:-:S09]  /*0880*/  P2R R5, PR, RZ, 0x2 ;  /* 0x00000002ff057803 */ /* 0x000fd20000000000 */
[----:B------:R-:W1:Y:S01]  /*0890*/  @P1 LDC R17, c[0x0][0x10] ;  /* 0x00000400ff111b82 */ /* 0x000e620000000800 */
[----:B------:R-:W-:Y:S02]  /*08a0*/  @P1 IMAD.MOV.U32 R5, RZ, RZ, RZ ;  /* 0x000000ffff051224 */ /* 0x000fe400078e00ff */
[----:B------:R-:W-:-:S05]  /*08b0*/  @P1 IMAD.MOV.U32 R13, RZ, RZ, RZ ;  /* 0x000000ffff0d1224 */ /* 0x000fca00078e00ff */
[----:B------:R-:W2:Y:S01]  /*08c0*/  @!P1 LDC R11, c[0x0][0xc] ;  /* 0x00000300ff0b9b82 */ /* 0x000ea20000000800 */
[----:B-1----:R-:W-:-:S04]  /*08d0*/  @P1 IMAD.WIDE.U32 R16, R17, UR8, R4 ;  /* 0x0000000811101c25 */ /* 0x002fc8000f8e0004 */
[----:B------:R-:W-:Y:S02]  /*08e0*/  @P1 IMAD.IADD R17, R17, 0x1, R13 ;  /* 0x0000000111111824 */ /* 0x000fe400078e020d */
[----:B--2---:R-:W-:-:S04]  /*08f0*/  @!P1 IMAD.WIDE.U32 R8, R4, R11, R8 ;  /* 0x0000000b04089225 */ /* 0x004fc800078e0008 */
[----:B------:R-:W-:Y:S02]  /*0900*/  @!P1 IMAD.MOV.U32 R16, RZ, RZ, R8 ;  /* 0x000000ffff109224 */ /* 0x000fe400078e0008 */
[----:B------:R-:W-:Y:S01]  /*0910*/  @!P1 IMAD.MOV.U32 R17, RZ, RZ, R9 ;  /* 0x000000ffff119224 */ /* 0x000fe200078e0009 */
[----:B------:R-:W-:Y:S06]  /*0920*/  @!P2 BRA `(.L_x_5) ;  /* 0x00000000000ca947 */ /* 0x000fec0003800000 */
[----:B------:R-:W-:Y:S01]  /*0930*/  UCGABAR_WAIT ;  /* 0x0000000000007dc7 */ /* 0x000fe20008000000 */
[----:B------:R-:W-:Y:S01]  /*0940*/  CCTL.IVALL ;  /* 0x00000000ff00798f */ /* 0x000fe20002000000 */
[----:B------:R-:W-:Y:S05]  /*0950*/  BRA `(.L_x_6) ;  /* 0x0000000000047947 */ /* 0x000fea0003800000 */
.L_x_5:
[----:B------:R-:W-:Y:S06]  /*0960*/  BAR.SYNC.DEFER_BLOCKING 0x0 ;  /* 0x0000000000007b1d */ /* 0x000fec0000010000 */
.L_x_6:
[----:B------:R-:W-:Y:S05]  /*0970*/  @!P3 BRA `(.L_x_7) ;  /* 0x0000008400f8b947 */ /* 0x000fea0003800000 */
[----:B------:R-:W-:-:S13]  /*0980*/  ISETP.GT.U32.AND P0, PT, R6, 0x1, PT ;  /* 0x000000010600780c */ /* 0x000fda0003f04070 */
[----:B0-----:R-:W-:Y:S05]  /*0990*/  @P0 EXIT ;  /* 0x000000000000094d */ /* 0x001fea0003800000 */
[----:B------:R-:W-:Y:S01]  /*09a0*/  ULDC.64 UR4, c[0x0][0x650] ;  /* 0x0001940000047ab9 */ /* 0x000fe20000000a00 */
[----:B------:R-:W-:Y:S01]  /*09b0*/  PRMT R0, RZ, 0x7610, R0 ;  /* 0x00007610ff007816 */ /* 0x000fe20000000000 */
[----:B------:R-:W-:Y:S01]  /*09c0*/  IMAD.MOV.U32 R107, RZ, RZ, -0x1 ;  /* 0xffffffffff6b7424 */ /* 0x000fe200078e00ff */
[----:B------:R-:W-:Y:S01]  /*09d0*/  ISETP.GE.U32.AND P0, PT, R16, UR4, PT ;  /* 0x0000000410007c0c */ /* 0x000fe2000bf06070 */
[----:B------:R-:W-:Y:S02]  /*09e0*/  IMAD.MOV.U32 R108, RZ, RZ, -0x1 ;  /* 0xffffffffff6c7424 */ /* 0x000fe400078e00ff */
[----:B------:R-:W-:Y:S01]  /*09f0*/  IMAD.MOV.U32 R105, RZ, RZ, -0x1 ;  /* 0xffffffffff697424 */ /* 0x000fe200078e00ff */
[----:B------:R-:W-:-:S13]  /*0a00*/  ISETP.GE.U32.AND.EX P0, PT, R17, UR5, PT, P0 ;  /* 0x0000000511007c0c */ /* 0x000fda000bf06100 */
[----:B------:R-:W-:Y:S05]  /*0a10*/  @P0 BRA `(.L_x_8) ;  /* 0x0000000400280947 */ /* 0x000fea0003800000 */
[----:B------:R-:W0:Y:S01]  /*0a20*/  LDC.64 R24, c[0x0][0x628] ;  /* 0x00018a00ff187b82 */ /* 0x000e220000000a00 */
[----:B------:R-:W-:Y:S02]  /*0a30*/  IMAD.MOV.U32 R8, RZ, RZ, R16 ;  /* 0x000000ffff087224 */ /* 0x000fe400078e0010 */
[----:B------:R-:W-:-:S05]  /*0a40*/  IMAD.MOV.U32 R9, RZ, RZ, R17 ;  /* 0x000000ffff097224 */ /* 0x000fca00078e0011 */
[----:B------:R-:W1:Y:S08]  /*0a50*/  LDC R0, c[0x0][0x630] ;  /* 0x00018c00ff007b82 */ /* 0x000e700000000800 */
[----:B------:R-:W2:Y:S01]  /*0a60*/  LDC.64 R26, c[0x0][0x620] ;  /* 0x00018800ff1a7b82 */ /* 0x000ea20000000a00 */
[----:B0-----:R-:W-:-:S04]  /*0a70*/  ISETP.NE.U32.AND P0, PT, R24, RZ, PT ;  /* 0x000000ff1800720c */ /* 0x001fc80003f05070 */
[----:B------:R-:W-:-:S13]  /*0a80*/  ISETP.NE.AND.EX P0, PT, R25, RZ, PT, P0 ;  /* 0x000000ff1900720c */ /* 0x000fda0003f05300 */
[----:B-12---:R-:W-:Y:S05]  /*0a90*/  @!P0 BRA `(.L_x_9) ;  /* 0x0000000000288947 */ /* 0x006fea0003800000 */
[----:B------:R-:W0:Y:S02]  /*0aa0*/  LDC R13, c[0x0][0x634] ;  /* 0x00018d00ff0d7b82 */ /* 0x000e240000000800 */
[----:B0-----:R-:W-:-:S05]  /*0ab0*/  IADD3 R13, P0, R16, R13, RZ ;  /* 0x0000000d100d7210 */ /* 0x001fca0007f1e0ff */
[----:B------:R-:W-:-:S04]  /*0ac0*/  IMAD.X R15, RZ, RZ, R17, P0 ;  /* 0x000000ffff0f7224 */ /* 0x000fc800000e0611 */
[----:B------:R-:W-:-:S04]  /*0ad0*/  IMAD.WIDE.U32 R8, R15, R24, RZ ;  /* 0x000000180f087225 */ /* 0x000fc800078e00ff */
[----:B------:R-:W-:-:S04]  /*0ae0*/  IMAD.WIDE.U32 R10, P0, R13, R25, R8 ;  /* 0x000000190d0a7225 */ /* 0x000fc80007800008 */
[----:B------:R-:W-:-:S04]  /*0af0*/  IMAD.WIDE.U32 R8, R13, R24, RZ ;  /* 0x000000180d087225 */ /* 0x000fc800078e00ff */
[----:B------:R-:W-:Y:S01]  /*0b00*/  IMAD.X R13, RZ, RZ, RZ, P0 ;  /* 0x000000ffff0d7224 */ /* 0x000fe200000e06ff */
[----:B------:R-:W-:Y:S01]  /*0b10*/  IADD3 RZ, P0, R9, R10, RZ ;  /* 0x0000000a09ff7210 */ /* 0x000fe20007f1e0ff */
[----:B------:R-:W-:-:S04]  /*0b20*/  IMAD.MOV.U32 R12, RZ, RZ, R11 ;  /* 0x000000ffff0c7224 */ /* 0x000fc800078e000b */
[----:B------:R-:W-:-:S08]  /*0b30*/  IMAD.WIDE.U32.X R8, R15, R25, R12, P0 ;  /* 0x000000190f087225 */ /* 0x000fd000000e040c */
.L_x_9:
[----:B------:R-:W0:Y:S01]  /*0b40*/  LDC.64 R24, c[0x0][0x640] ;  /* 0x00019000ff187b82 */ /* 0x000e220000000a00 */
[-CC-:B------:R-:W-:Y:S01]  /*0b50*/  SHF.R.U64 R105, R8, R0.reuse, R9.reuse ;  /* 0x0000000008697219 */ /* 0x180fe20000001209 */
[----:B------:R-:W-:Y:S01]  /*0b60*/  IMAD R30, R7, R21, R4 ;  /* 0x00000015071e7224 */ /* 0x000fe200078e0204 */
[----:B------:R-:W-:Y:S01]  /*0b70*/  SHF.R.U32.HI R0, RZ, R0, R9 ;  /* 0x00000000ff007219 */ /* 0x000fe20000011609 */
[----:B------:R-:W-:Y:S01]  /*0b80*/  IMAD.MOV.U32 R21, RZ, RZ, 0x1 ;  /* 0x00000001ff157424 */ /* 0x000fe200078e00ff */
[----:B------:R-:W-:-:S03]  /*0b90*/  IADD3 R5, P0, RZ, -R105, RZ ;  /* 0x80000069ff057210 */ /* 0x000fc60007f1e0ff */
[----:B------:R-:W1:Y:S02]  /*0ba0*/  LDC R6, c[0x0][0x618] ;  /* 0x00018600ff067b82 */ /* 0x000e640000000800 */
[----:B------:R-:W-:-:S04]  /*0bb0*/  IMAD.X R9, RZ, RZ, ~R0, P0 ;  /* 0x000000ffff097224 */ /* 0x000fc800000e0e00 */
[-C--:B------:R-:W-:Y:S02]  /*0bc0*/  IMAD R0, R9, R26.reuse, RZ ;  /* 0x0000001a09007224 */ /* 0x080fe400078e02ff */
[----:B------:R-:W2:Y:S01]  /*0bd0*/  LDC R11, c[0x0][0x608] ;  /* 0x00018200ff0b7b82 */ /* 0x000ea20000000800 */
[----:B------:R-:W-:-:S04]  /*0be0*/  IMAD.WIDE.U32 R8, R5, R26, R16 ;  /* 0x0000001a05087225 */ /* 0x000fc800078e0010 */
[----:B------:R-:W-:-:S03]  /*0bf0*/  IMAD R5, R5, R27, R0 ;  /* 0x0000001b05057224 */ /* 0x000fc600078e0200 */
[----:B------:R-:W3:Y:S01]  /*0c00*/  LDC R12, c[0x0][0x658] ;  /* 0x00019600ff0c7b82 */ /* 0x000ee20000000800 */
[----:B0-----:R-:W-:Y:S01]  /*0c10*/  ISETP.NE.U32.AND P0, PT, R24, RZ, PT ;  /* 0x000000ff1800720c */ /* 0x001fe20003f05070 */
[----:B------:R-:W-:Y:S02]  /*0c20*/  IMAD.IADD R5, R9, 0x1, R5 ;  /* 0x0000000109057824 */ /* 0x000fe400078e0205 */
[----:B------:R-:W-:Y:S01]  /*0c30*/  IMAD.MOV.U32 R9, RZ, RZ, -0x1 ;  /* 0xffffffffff097424 */ /* 0x000fe200078e00ff */
[----:B------:R-:W-:-:S03]  /*0c40*/  ISETP.NE.AND.EX P0, PT, R25, RZ, PT, P0 ;  /* 0x000000ff1900720c */ /* 0x000fc60003f05300 */
[----:B------:R-:W0:Y:S01]  /*0c50*/  LDC R15, c[0x0][0x600] ;  /* 0x00018000ff0f7b82 */ /* 0x000e220000000800 */
[-CC-:B-1----:R-:W-:Y:S02]  /*0c60*/  SHF.R.U64 R13, R8, R6.reuse, R5.reuse ;  /* 0x00000006080d7219 */ /* 0x182fe40000001205 */
[----:B------:R-:W-:-:S05]  /*0c70*/  SHF.R.U32.HI R0, RZ, R6, R5 ;  /* 0x00000006ff007219 */ /* 0x000fca0000011605 */
[----:B------:R-:W1:Y:S01]  /*0c80*/  LDC R14, c[0x0][0x648] ;  /* 0x00019200ff0e7b82 */ /* 0x000e620000000800 */
[-CC-:B--2---:R-:W-:Y:S02]  /*0c90*/  SHF.R.U64 R27, R13, R11.reuse, R0.reuse ;  /* 0x0000000b0d1b7219 */ /* 0x184fe40000001200 */
[----:B------:R-:W-:-:S05]  /*0ca0*/  SHF.R.U32.HI R5, RZ, R11, R0 ;  /* 0x0000000bff057219 */ /* 0x000fca0000011600 */
[----:B------:R-:W2:Y:S01]  /*0cb0*/  LDC R20, c[0x0][0x638] ;  /* 0x00018e00ff147b82 */ /* 0x000ea20000000800 */
[-CC-:B---3--:R-:W-:Y:S02]  /*0cc0*/  SHF.R.U64 R28, R27, R12.reuse, R5.reuse ;  /* 0x0000000c1b1c7219 */ /* 0x188fe40000001205 */
[-C--:B------:R-:W-:Y:S02]  /*0cd0*/  SHF.L.U32 R0, R9, R12.reuse, RZ ;  /* 0x0000000c09007219 */ /* 0x080fe400000006ff */
[----:B------:R-:W-:Y:S01]  /*0ce0*/  SHF.R.U32.HI R5, RZ, R12, R5 ;  /* 0x0000000cff057219 */ /* 0x000fe20000011605 */
[----:B------:R-:W-:Y:S01]  /*0cf0*/  IMAD.MOV.U32 R4, RZ, RZ, R28 ;  /* 0x000000ffff047224 */ /* 0x000fe200078e001c */
[----:B------:R-:W-:Y:S01]  /*0d00*/  LOP3.LUT R10, RZ, R0, RZ, 0x33, !PT ;  /* 0x00000000ff0a7212 */ /* 0x000fe200078e33ff */
[----:B------:R-:W3:Y:S01]  /*0d10*/  LDC R26, c[0x0][0x610] ;  /* 0x00018400ff1a7b82 */ /* 0x000ee20000000800 */
[----:B------:R-:W-:Y:S05]  /*0d20*/  @!P0 BRA `(.L_x_10) ;  /* 0x0000000000288947 */ /* 0x000fea0003800000 */
[----:B------:R-:W4:Y:S02]  /*0d30*/  LDC R9, c[0x0][0x64c] ;  /* 0x00019300ff097b82 */ /* 0x000f240000000800 */
[----:B----4-:R-:W-:-:S05]  /*0d40*/  IADD3 R9, P0, R28, R9, RZ ;  /* 0x000000091c097210 */ /* 0x010fca0007f1e0ff */
        /* <DEDUP_REMOVED lines=8> */
.L_x_10:
[----:B-1----:R-:W-:Y:S01]  /*0dd0*/  SHF.R.U64 R4, R4, R14, R5 ;  /* 0x0000000e04047219 */ /* 0x002fe20000001205 */
[----:B0-----:R-:W-:Y:S01]  /*0de0*/  VIADD R6, R15, 0xffffffff ;  /* 0xffffffff0f067836 */ /* 0x001fe20000000000 */
[----:B------:R-:W-:Y:S02]  /*0df0*/  SHF.L.U32 R0, R21, R12, RZ ;  /* 0x0000000c15007219 */ /* 0x000fe400000006ff */
[----:B------:R-:W-:Y:S01]  /*0e00*/  LOP3.LUT R5, R27, R10, RZ, 0xc0, !PT ;  /* 0x0000000a1b057212 */ /* 0x000fe200078ec0ff */
[----:B------:R-:W-:Y:S01]  /*0e10*/  IMAD.MOV R7, RZ, RZ, -R4 ;  /* 0x000000ffff077224 */ /* 0x000fe200078e0a04 */
[----:B------:R-:W-:Y:S02]  /*0e20*/  SEL R3, R3, R30, !P1 ;  /* 0x0000001e03037207 */ /* 0x000fe40004800000 */
[----:B------:R-:W-:Y:S01]  /*0e30*/  LOP3.LUT R6, R13, R6, RZ, 0xc0, !PT ;  /* 0x000000060d067212 */ /* 0x000fe200078ec0ff */
[----:B------:R-:W-:Y:S02]  /*0e40*/  IMAD R4, R0, R4, R5 ;  /* 0x0000000400047224 */ /* 0x000fe400078e0205 */
[----:B--2---:R-:W-:-:S02]  /*0e50*/  IMAD R0, R7, R20, R28 ;  /* 0x0000001407007224 */ /* 0x004fc400078e021c */
[----:B---3--:R-:W-:Y:S02]  /*0e60*/  IMAD R3, R4, R26, R3 ;  /* 0x0000001a04037224 */ /* 0x008fe400078e0203 */
[----:B------:R-:W-:Y:S02]  /*0e70*/  IMAD.MOV.U32 R5, RZ, RZ, 0x1 ;  /* 0x00000001ff057424 */ /* 0x000fe400078e00ff */
[----:B------:R-:W-:-:S03]  /*0e80*/  IMAD R4, R0, R15, R6 ;  /* 0x0000000f00047224 */ /* 0x000fc600078e0206 */
[----:B------:R-:W-:Y:S02]  /*0e90*/  PRMT R0, R5, 0x7610, R0 ;  /* 0x0000761005007816 */ /* 0x000fe40000000000 */
[----:B------:R-:W-:Y:S02]  /*0ea0*/  SEL R108, R4, R3, !P1 ;  /* 0x00000003046c7207 */ /* 0x000fe40004800000 */
[----:B------:R-:W-:-:S07]  /*0eb0*/  SEL R107, R3, R4, !P1 ;  /* 0x00000004036b7207 */ /* 0x000fce0004800000 */
.L_x_8:
[----:B------:R-:W-:-:S08]  /*0ec0*/  NOP ;  /* 0x0000000000007918 */ /* 0x000fd00000000000 */
[----:B------:R-:W0:Y:S02]  /*0ed0*/  USETMAXREG.TRY_ALLOC.CTAPOOL UP0, 0xe8 ;  /* 0x000000e8000079c8 */ /* 0x000e240008000600 */
[----:B0-----:R-:W-:-:S13]  /*0ee0*/  PLOP3.LUT P0, PT, PT, PT, UP0, 0x80, 0x0 ;  /* 0x000000000000781c */ /* 0x001fda0003f0f008 */
[----:B------:R-:W-:Y:S05]  /*0ef0*/  @!P0 BRA `(.L_x_8) ;  /* 0xfffffffc00f08947 */ /* 0x000fea000383ffff */
[----:B------:R-:W-:Y:S01]  /*0f00*/  ULDC.64 UR4, c[0x0][0x598] ;  /* 0x0001660000047ab9 */ /* 0x000fe20000000a00 */
[----:B------:R-:W-:Y:S01]  /*0f10*/  ULDC.64 UR40, c[0x0][0x208] ;  /* 0x0000820000287ab9 */ /* 0x000fe20000000a00 */
[----:B------:R-:W-:-:S04]  /*0f20*/  ISETP.NE.U32.AND P0, PT, RZ, UR4, PT ;  /* 0x00000004ff007c0c */ /* 0x000fc8000bf05070 */
[----:B------:R-:W-:-:S13]  /*0f30*/  ISETP.NE.AND.EX P0, PT, RZ, UR5, PT, P0 ;  /* 0x00000005ff007c0c */ /* 0x000fda000bf05300 */
[----:B------:R-:W-:Y:S05]  /*0f40*/  @!P0 BRA `(.L_x_11) ;  /* 0x00000000001c8947 */ /* 0x000fea0003800000 */
[----:B------:R-:W0:Y:S02]  /*0f50*/  LDC.64 R4, c[0x0][0x598] ;  /* 0x00016600ff047b82 */ /* 0x000e240000000a00 */
[----:B0-----:R-:W2:Y:S02]  /*0f60*/  LDG.E.64 R4, desc[UR40][R4.64] ;  /* 0x0000002804047981 */ /* 0x001ea4000c1e1b00 */
[----:B--2---:R-:W-:-:S04]  /*0f70*/  ISETP.NE.U32.AND P0, PT, R4, RZ, PT ;  /* 0x000000ff0400720c */ /* 0x004fc80003f05070 */
[----:B------:R-:W-:-:S13]  /*0f80*/  ISETP.NE.AND.EX P0, PT, R5, RZ, PT, P0 ;  /* 0x000000ff0500720c */ /* 0x000fda0003f05300 */
[----:B------:R-:W-:Y:S05]  /*0f90*/  @!P0 BRA `(.L_x_11) ;  /* 0x0000000000088947 */ /* 0x000fea0003800000 */
[----:B------:R0:W5:Y:S01]  /*0fa0*/  LD.E R104, desc[UR40][R4.64] ;  /* 0x0000002804687980 */ /* 0x000162000c101900 */
[----:B------:R-:W-:Y:S05]  /*0fb0*/  BRA `(.L_x_12) ;  /* 0x0000000000247947 */ /* 0x000fea0003800000 */
.L_x_11:
[----:B------:R-:W-:Y:S02]  /*0fc0*/  ULDC.64 UR4, c[0x0][0x588] ;  /* 0x0001620000047ab9 */ /* 0x000fe40000000a00 */
[----:B------:R-:W-:-:S04]  /*0fd0*/  ISETP.NE.U32.AND P0, PT, RZ, UR4, PT ;  /* 0x00000004ff007c0c */ /* 0x000fc8000bf05070 */
[----:B------:R-:W-:-:S13]  /*0fe0*/  ISETP.NE.AND.EX P0, PT, RZ, UR5, PT, P0 ;  /* 0x00000005ff007c0c */ /* 0x000fda000bf05300 */
[----:B------:R-:W-:Y:S05]  /*0ff0*/  @!P0 BRA `(.L_x_13) ;  /* 0x00000000000c8947 */ /* 0x000fea0003800000 */
[----:B------:R-:W0:Y:S02]  /*1000*/  LDC.64 R4, c[0x0][0x588] ;  /* 0x00016200ff047b82 */ /* 0x000e240000000a00 */
[----:B0-----:R1:W5:Y:S01]  /*1010*/  LDG.E R104, desc[UR40][R4.64] ;  /* 0x0000002804687981 */ /* 0x001362000c1e1900 */
[----:B------:R-:W-:Y:S05]  /*1020*/  BRA `(.L_x_12) ;  /* 0x0000000000087947 */ /* 0x000fea0003800000 */
.L_x_13:
[----:B------:R-:W-:Y:S02]  /*1030*/  ULDC UR4, c[0x0][0x580] ;  /* 0x0001600000047ab9 */ /* 0x000fe40000000800 */
[----:B------:R-:W-:-:S07]  /*1040*/  IMAD.U32 R104, RZ, RZ, UR4 ;  /* 0x00000004ff687e24 */ /* 0x000fce000f8e00ff */
.L_x_12:
[----:B------:R-:W-:Y:S02]  /*1050*/  ULDC.64 UR4, c[0x0][0x5a0] ;  /* 0x0001680000047ab9 */ /* 0x000fe40000000a00 */
[----:B------:R-:W-:-:S04]  /*1060*/  ISETP.NE.U32.AND P0, PT, RZ, UR4, PT ;  /* 0x00000004ff007c0c */ /* 0x000fc8000bf05070 */
[----:B------:R-:W-:-:S13]  /*1070*/  ISETP.NE.AND.EX P0, PT, RZ, UR5, PT, P0 ;  /* 0x00000005ff007c0c */ /* 0x000fda000bf05300 */
[----:B------:R-:W-:Y:S05]  /*1080*/  @!P0 BRA `(.L_x_14) ;  /* 0x00000000001c8947 */ /* 0x000fea0003800000 */
[----:B01----:R-:W0:Y:S02]  /*1090*/  LDC.64 R4, c[0x0][0x5a0] ;  /* 0x00016800ff047b82 */ /* 0x003e240000000a00 */
[----:B0-----:R-:W2:Y:S02]  /*10a0*/  LDG.E.64 R4, desc[UR40][R4.64] ;  /* 0x0000002804047981 */ /* 0x001ea4000c1e1b00 */
[----:B--2---:R-:W-:-:S04]  /*10b0*/  ISETP.NE.U32.AND P0, PT, R4, RZ, PT ;  /* 0x000000ff0400720c */ /* 0x004fc80003f05070 */
[----:B------:R-:W-:-:S13]  /*10c0*/  ISETP.NE.AND.EX P0, PT, R5, RZ, PT, P0 ;  /* 0x000000ff0500720c */ /* 0x000fda0003f05300 */
[----:B------:R-:W-:Y:S05]  /*10d0*/  @!P0 BRA `(.L_x_14) ;  /* 0x0000000000088947 */ /* 0x000fea0003800000 */
[----:B------:R0:W5:Y:S01]  /*10e0*/  LD.E R106, desc[UR40][R4.64] ;  /* 0x00000028046a7980 */ /* 0x000162000c101900 */
[----:B------:R-:W-:Y:S05]  /*10f0*/  BRA `(.L_x_15) ;  /* 0x0000000000247947 */ /* 0x000fea0003800000 */
.L_x_14:
[----:B------:R-:W-:Y:S02]  /*1100*/  ULDC.64 UR4, c[0x0][0x590] ;  /* 0x0001640000047ab9 */ /* 0x000fe40000000a00 */
[----:B------:R-:W-:-:S04]  /*1110*/  ISETP.NE.U32.AND P0, PT, RZ, UR4, PT ;  /* 0x00000004ff007c0c */ /* 0x000fc8000bf05070 */
[----:B------:R-:W-:-:S13]  /*1120*/  ISETP.NE.AND.EX P0, PT, RZ, UR5, PT, P0 ;  /* 0x00000005ff007c0c */ /* 0x000fda000bf05300 */
[----:B------:R-:W-:Y:S05]  /*1130*/  @!P0 BRA `(.L_x_16) ;  /* 0x00000000000c8947 */ /* 0x000fea0003800000 */
[----:B01----:R-:W0:Y:S02]  /*1140*/  LDC.64 R4, c[0x0][0x590] ;  /* 0x00016400ff047b82 */ /* 0x003e240000000a00 */
[----:B0-----:R1:W5:Y:S01]  /*1150*/  LDG.E R106, desc[UR40][R4.64] ;  /* 0x00000028046a7981 */ /* 0x001362000c1e1900 */
[----:B------:R-:W-:Y:S05]  /*1160*/  BRA `(.L_x_15) ;  /* 0x0000000000087947 */ /* 0x000fea0003800000 */
.L_x_16:
[----:B------:R-:W-:Y:S02]  /*1170*/  ULDC UR4, c[0x0][0x584] ;  /* 0x0001610000047ab9 */ /* 0x000fe40000000800 */
[----:B------:R-:W-:-:S07]  /*1180*/  IMAD.U32 R106, RZ, RZ, UR4 ;  /* 0x00000004ff6a7e24 */ /* 0x000fce000f8e00ff */
.L_x_15:
[----:B------:R-:W-:-:S13]  /*1190*/  LOP3.LUT P0, RZ, R0, 0xff, RZ, 0xc0, !PT ;  /* 0x000000ff00ff7812 */ /* 0x000fda000780c0ff */
[----:B------:R-:W-:Y:S05]  /*11a0*/  @!P0 EXIT ;  /* 0x000000000000894d */ /* 0x000fea0003800000 */
[----:B------:R-:W-:Y:S01]  /*11b0*/  ULDC UR4, c[0x0][0x28c] ;  /* 0x0000a30000047ab9 */ /* 0x000fe20000000800 */
[----:B------:R-:W-:Y:S01]  /*11c0*/  LOP3.LUT R120, R19, 0x1, RZ, 0xfc, !PT ;  /* 0x0000000113787812 */ /* 0x000fe200078efcff */
[----:B------:R-:W-:Y:S01]  /*11d0*/  UIADD3 UR4, UR4, 0x3f, URZ ;  /* 0x0000003f04047890 */ /* 0x000fe2000fffe03f */
[----:B------:R-:W-:Y:S01]  /*11e0*/  UMOV UR36, URZ ;  /* 0x0000003f00247c82 */ /* 0x000fe20008000000 */
[----:B------:R-:W-:Y:S02]  /*11f0*/  UMOV UR37, URZ ;  /* 0x0000003f00257c82 */ /* 0x000fe40008000000 */
[----:B------:R-:W-:-:S04]  /*1200*/  USHF.R.S32.HI UR5, URZ, 0x1f, UR4 ;  /* 0x0000001f3f057899 */ /* 0x000fc80008011404 */
[----:B------:R-:W-:-:S04]  /*1210*/  ULEA.HI UR5, UR5, UR4, URZ, 0x6 ;  /* 0x0000000405057291 */ /* 0x000fc8000f8f303f */
[----:B------:R-:W-:-:S12]  /*1220*/  USHF.R.S32.HI UR38, URZ, 0x6, UR5 ;  /* 0x000000063f267899 */ /* 0x000fd80008011405 */
.L_x_192:
[----:B------:R-:W-:Y:S01]  /*1230*/  LOP3.LUT R0, R18, 0x80, RZ, 0xc0, !PT ;  /* 0x0000008012007812 */ /* 0x000fe200078ec0ff */
[----:B------:R-:W2:Y:S01]  /*1240*/  S2UR UR6, SR_CgaCtaId ;  /* 0x00000000000679c3 */ /* 0x000ea20000008800 */
[----:B------:R-:W-:Y:S02]  /*1250*/  UMOV UR39, 0x400 ;  /* 0x0000040000277882 */ /* 0x000fe40000000000 */
[----:B------:R-:W-:-:S06]  /*1260*/  SHF.R.U32.HI R0, RZ, 0x7, R0 ;  /* 0x00000007ff007819 */ /* 0x000fcc0000011600 */
[----:B---3--:R-:W3:Y:S01]  /*1270*/  SHFL.IDX PT, R0, R0, RZ, 0x1f ;  /* 0x00001fff00007589 */ /* 0x008ee200000e0000 */
[----:B--2---:R-:W-:Y:S01]  /*1280*/  ULEA UR39, UR6, UR39, 0x18 ;  /* 0x0000002706277291 */ /* 0x004fe2000f8ec03f */
[----:B---3--:R-:W-:-:S13]  /*1290*/  R2UR UR4, R0 ;  /* 0x00000000000472ca */ /* 0x008fda00000e0000 */
[----:B------:R-:W-:-:S04]  /*12a0*/  ULEA.HI UR5, UR4, UR4, URZ, 0x1 ;  /* 0x0000000404057291 */ /* 0x000fc8000f8f083f */
[----:B------:R-:W-:-:S04]  /*12b0*/  ULOP3.LUT UR5, UR5, 0x7fffe, URZ, 0xc0, !UPT ;  /* 0x0007fffe05057892 */ /* 0x000fc8000f8ec03f */
[----:B------:R-:W-:-:S03]  /*12c0*/  UIADD3 UR5, UR4, -UR5, URZ ;  /* 0x8000000504057290 */ /* 0x000fc6000fffe03f */
[----:B------:R-:W-:Y:S01]  /*12d0*/  ULDC UR4, c[0x0][0x28c] ;  /* 0x0000a30000047ab9 */ /* 0x000fe20000000800 */
[----:B------:R-:W-:Y:S01]  /*12e0*/  ULEA UR5, UR5, UR39, 0xd ;  /* 0x0000002705057291 */ /* 0x000fe2000f8e683f */
[----:B------:R-:W-:-:S03]  /*12f0*/  ISETP.LT.AND P0, PT, RZ, UR4, PT ;  /* 0x00000004ff007c0c */ /* 0x000fc6000bf01270 */
[----:B------:R-:W-:-:S04]  /*1300*/  UIADD3 UR5, UR5, 0x180, URZ ;  /* 0x0000018005057890 */ /* 0x000fc8000fffe03f */
[----:B------:R-:W-:-:S04]  /*1310*/  USHF.R.U32.HI UR5, URZ, 0x4, UR5 ;  /* 0x000000043f057899 */ /* 0x000fc80008011605 */
[----:B------:R-:W-:Y:S02]  /*1320*/  ULOP3.LUT UR42, UR5, 0x3fff, URZ, 0xc0, !UPT ;  /* 0x00003fff052a7892 */ /* 0x000fe4000f8ec03f */
[----:B01--45:R-:W-:Y:S10]  /*1330*/  @P0 BRA `(.L_x_17) ;  /* 0x0000000000400947 */ /* 0x033ff40003800000 */
[----:B------:R-:W-:Y:S01]  /*1340*/  MOV R0, 0x0 ;  /* 0x0000000000007802 */ /* 0x000fe20000000f00 */
[----:B------:R-:W-:Y:S01]  /*1350*/  ULDC.64 UR4, c[0x4][0x68] ;  /* 0x01001a0000047ab9 */ /* 0x000fe20000000a00 */
[----:B------:R-:W-:Y:S01]  /*1360*/  ULDC.64 UR6, c[0x4][0x8] ;  /* 0x0100020000067ab9 */ /* 0x000fe20000000a00 */
[----:B01----:R-:W-:Y:S01]  /*1370*/  IMAD.U32 R4, RZ, RZ, UR4 ;  /* 0x00000004ff047e24 */ /* 0x003fe2000f8e00ff */
[----:B------:R0:W1:Y:S01]  /*1380*/  LDC.64 R14, c[0x4][R0] ;  /* 0x01000000000e7b82 */ /* 0x0000620000000a00 */
[----:B------:R-:W-:Y:S01]  /*1390*/  IMAD.U32 R5, RZ, RZ, UR5 ;  /* 0x00000005ff057e24 */ /* 0x000fe2000f8e00ff */
[----:B------:R-:W-:Y:S01]  /*13a0*/  ULDC.64 UR4, c[0x4][0x70] ;  /* 0x01001c0000047ab9 */ /* 0x000fe20000000a00 */
[----:B------:R-:W-:Y:S02]  /*13b0*/  IMAD.U32 R10, RZ, RZ, UR6 ;  /* 0x00000006ff0a7e24 */ /* 0x000fe4000f8e00ff */
[----:B------:R-:W-:Y:S02]  /*13c0*/  IMAD.U32 R6, RZ, RZ, UR4 ;  /* 0x00000004ff067e24 */ /* 0x000fe4000f8e00ff */
[----:B------:R-:W-:-:S02]  /*13d0*/  IMAD.U32 R7, RZ, RZ, UR5 ;  /* 0x00000005ff077e24 */ /* 0x000fc4000f8e00ff */
[----:B------:R-:W-:Y:S02]  /*13e0*/  IMAD.U32 R11, RZ, RZ, UR7 ;  /* 0x00000007ff0b7e24 */ /* 0x000fe4000f8e00ff */
[----:B------:R-:W-:Y:S02]  /*13f0*/  IMAD.MOV.U32 R8, RZ, RZ, 0x1e1 ;  /* 0x000001e1ff087424 */ /* 0x000fe400078e00ff */
[----:B------:R-:W-:Y:S02]  /*1400*/  IMAD.MOV.U32 R12, RZ, RZ, 0x1 ;  /* 0x00000001ff0c7424 */ /* 0x000fe400078e00ff */
[----:B0-----:R-:W-:-:S07]  /*1410*/  IMAD.MOV.U32 R13, RZ, RZ, RZ ;  /* 0x000000ffff0d7224 */ /* 0x001fce00078e00ff */
[----:B------:R-:W-:-:S07]  /*1420*/  LEPC R20, `(.L_x_17) ;  /* 0x000000001014794e */ /* 0x000fce0000000000 */
[----:B-1---5:R-:W-:Y:S05]  /*1430*/  CALL.ABS.NOINC R14 ;  /* 0x000000000e007343 */ /* 0x022fea0003c00000 */
.L_x_17:
[----:B------:R-:W-:-:S13]  /*1440*/  ISETP.NE.AND P0, PT, R120, 0x3, PT ;  /* 0x000000037800780c */ /* 0x000fda0003f05270 */
[----:B------:R-:W-:Y:S05]  /*1450*/  @!P0 BRA `(.L_x_18) ;  /* 0x0000000000048947 */ /* 0x000fea0003800000 */
[----:B------:R-:W-:Y:S01]  /*1460*/  BPT.TRAP 0x1 ;  /* 0x000000040000795c */ /* 0x000fe20000300000 */
.L_x_18:
[----:B------:R-:W-:Y:S02]  /*1470*/  IMAD.U32 R3, RZ, RZ, UR37 ;  /* 0x00000025ff037e24 */ /* 0x000fe4000f8e00ff */
[----:B------:R-:W-:-:S03]  /*1480*/  IMAD.U32 R0, RZ, RZ, UR36 ;  /* 0x00000024ff007e24 */ /* 0x000fc6000f8e00ff */
[----:B------:R-:W-:Y:S02]  /*1490*/  LEA R3, R3, UR39, 0x3 ;  /* 0x0000002703037c11 */ /* 0x000fe4000f8e18ff */
[----:B------:R-:W-:-:S04]  /*14a0*/  SHF.L.U32 R0, R0, 0x1f, RZ ;  /* 0x0000001f00007819 */ /* 0x000fc800000006ff */
[----:B------:R2:W3:Y:S01]  /*14b0*/  SYNCS.PHASECHK.TRANS64.TRYWAIT P1, [R3+URZ], R0 ;  /* 0x00000000030075a7 */ /* 0x0004e2000802017f */
[----:B------:R-:W-:Y:S05]  /*14c0*/  @!P0 BRA `(.L_x_19) ;  /* 0x0000000000048947 */ /* 0x000fea0003800000 */
[----:B------:R-:W-:Y:S01]  /*14d0*/  BPT.TRAP 0x1 ;  /* 0x000000040000795c */ /* 0x000fe20000300000 */
.L_x_19:
[----:B---3--:R-:W-:Y:S05]  /*14e0*/  @P1 BRA `(.L_x_20) ;  /* 0x0000000000081947 */ /* 0x008fea0003800000 */
[----:B------:R-:W3:Y:S02]  /*14f0*/  SYNCS.PHASECHK.TRANS64.TRYWAIT P1, [R3+URZ], R0 ;  /* 0x00000000030075a7 */ /* 0x000ee4000802017f */
[----:B---3--:R-:W-:Y:S05]  /*1500*/  @!P1 BRA `(.L_x_21) ;  /* 0x0000009000c09947 */ /* 0x008fea0003800000 */
.L_x_20:
[----:B------:R-:W-:-:S04]  /*1510*/  UISETP.LT.AND UP0, UPT, UR38, 0x1, UPT ;  /* 0x000000012600788c */ /* 0x000fc8000bf01270 */
[----:B------:R-:W-:-:S06]  /*1520*/  USEL UR4, UR38, 0x1, UP0 ;  /* 0x0000000126047887 */ /* 0x000fcc0008000000 */
[----:B--23--:R-:W-:Y:S01]  /*1530*/  IMAD.U32 R0, RZ, RZ, UR4 ;  /* 0x00000004ff007e24 */ /* 0x00cfe2000f8e00ff */
[----:B------:R-:W-:Y:S05]  /*1540*/  WARPSYNC.ALL ;  /* 0x0000000000007948 */ /* 0x000fea0003800000 */
[----:B------:R-:W-:-:S04]  /*1550*/  IADD3 R0, -R0, UR38, RZ ;  /* 0x0000002600007c10 */ /* 0x000fc8000fffe1ff */
[----:B------:R-:W-:Y:S01]  /*1560*/  ISETP.GE.AND P1, PT, R0, 0x1, PT ;  /* 0x000000010000780c */ /* 0x000fe20003f26270 */
[----:B------:R-:W-:Y:S01]  /*1570*/  UIADD3 UR4, UR39, 0x24180, URZ ;  /* 0x0002418027047890 */ /* 0x000fe2000fffe03f */
[----:B------:R-:W-:Y:S01]  /*1580*/  WARPGROUP.ARRIVE ;  /* 0x00000000000079c5 */ /* 0x000fe20000000000 */
[----:B------:R-:W-:Y:S02]  /*1590*/  ULOP3.LUT UR24, UR42, 0x10000, URZ, 0xfc, !UPT ;  /* 0x000100002a187892 */ /* 0x000fe4000f8efc3f */
[----:B------:R-:W-:Y:S01]  /*15a0*/  USHF.R.U32.HI UR4, URZ, 0x4, UR4 ;  /* 0x000000043f047899 */ /* 0x000fe20008011604 */
[----:B------:R-:W-:Y:S01]  /*15b0*/  UMOV UR5, 0x40000040 ;  /* 0x4000004000057882 */ /* 0x000fe20000000000 */
[----:B------:R-:W-:Y:S02]  /*15c0*/  UMOV UR7, 0x40000040 ;  /* 0x4000004000077882 */ /* 0x000fe40000000000 */
[----:B------:R-:W-:Y:S02]  /*15d0*/  ULOP3.LUT UR25, UR4, 0x3fff, URZ, 0xc0, !UPT ;  /* 0x00003fff04197892 */ /* 0x000fe4000f8ec03f */
[----:B------:R-:W-:-:S02]  /*15e0*/  UIMAD UR4, UR37, 0x600, UR24 ;  /* 0x00000600250478a4 */ /* 0x000fc4000f8e0218 */
[----:B------:R-:W-:Y:S01]  /*15f0*/  ULOP3.LUT UR25, UR25, 0x10000, URZ, 0xfc, !UPT ;  /* 0x0001000019197892 */ /* 0x000fe2000f8efc3f */
[----:B------:R-:W-:Y:S01]  /*1600*/  UMOV UR9, UR5 ;  /* 0x0000000500097c82 */ /* 0x000fe20008000000 */
[----:B------:R-:W-:Y:S02]  /*1610*/  UMOV UR11, 0x40000040 ;  /* 0x40000040000b7882 */ /* 0x000fe40000000000 */
[----:B------:R-:W-:Y:S01]  /*1620*/  UIMAD UR6, UR37, 0x280, UR25 ;  /* 0x00000280250678a4 */ /* 0x000fe2000f8e0219 */
[----:B------:R-:W-:Y:S01]  /*1630*/  UMOV UR8, UR4 ;  /* 0x0000000400087c82 */ /* 0x000fe20008000000 */
[----:B------:R-:W-:Y:S02]  /*1640*/  UMOV UR12, UR4 ;  /* 0x00000004000c7c82 */ /* 0x000fe40008000000 */
[----:B------:R-:W-:Y:S02]  /*1650*/  UIADD3 UR10, UR6, 0x80, URZ ;  /* 0x00000080060a7890 */ /* 0x000fe4000fffe03f */
[----:B------:R-:W-:Y:S01]  /*1660*/  UIADD3 UR14, UR6, 0x100, URZ ;  /* 0x00000100060e7890 */ /* 0x000fe2000fffe03f */
[----:B------:R-:W-:-:S02]  /*1670*/  UMOV UR13, UR5 ;  /* 0x00000005000d7c82 */ /* 0x000fc40008000000 */
[----:B------:R-:W-:Y:S01]  /*1680*/  HGMMA.64x16x16.F32.BF16 R96, gdesc[UR4], RZ, !UPT, gsb0 ;  /* 0x00200000046079f0 */ /* 0x000fe2000c0018ff */
[----:B------:R-:W-:Y:S01]  /*1690*/  UMOV UR15, 0x40000040 ;  /* 0x40000040000f7882 */ /* 0x000fe20000000000 */
[----:B------:R-:W-:Y:S01]  /*16a0*/  UIADD3 UR18, UR6, 0x180, URZ ;  /* 0x0000018006127890 */ /* 0x000fe2000fffe03f */
[----:B------:R-:W-:Y:S01]  /*16b0*/  UMOV UR16, UR4 ;  /* 0x0000000400107c82 */ /* 0x000fe20008000000 */
[----:B------:R-:W-:Y:S01]  /*16c0*/  UMOV UR17, UR5 ;  /* 0x0000000500117c82 */ /* 0x000fe20008000000 */
[----:B------:R-:W-:Y:S01]  /*16d0*/  UMOV UR19, 0x40000040 ;  /* 0x4000004000137882 */ /* 0x000fe20000000000 */
[----:B------:R-:W-:Y:S01]  /*16e0*/  UIADD3 UR22, UR6, 0x200, URZ ;  /* 0x0000020006167890 */ /* 0x000fe2000fffe03f */
[----:B------:R-:W-:Y:S01]  /*16f0*/  UMOV UR20, UR4 ;  /* 0x0000000400147c82 */ /* 0x000fe20008000000 */
[----:B------:R-:W-:Y:S01]  /*1700*/  UMOV UR21, UR5 ;  /* 0x0000000500157c82 */ /* 0x000fe20008000000 */
[----:B------:R-:W-:Y:S01]  /*1710*/  UMOV UR23, 0x40000040 ;  /* 0x4000004000177882 */ /* 0x000fe20000000000 */
[----:B------:R-:W-:Y:S01]  /*1720*/  UIADD3 UR30, UR6, 0x202, URZ ;  /* 0x00000202061e7890 */ /* 0x000fe2000fffe03f */
[----:B------:R-:W-:Y:S01]  /*1730*/  UMOV UR31, 0x40000040 ;  /* 0x40000040001f7882 */ /* 0x000fe20000000000 */
[----:B------:R-:W-:Y:S01]  /*1740*/  UIADD3 UR5, UR4, 0x402, URZ ;  /* 0x0000040204057890 */ /* 0x000fe2000fffe03f */
[----:B------:R-:W-:-:S02]  /*1750*/  WARPGROUP.DEPBAR.LE gsb0, 0x0 ;  /* 0x00008000000079c5 */ /* 0x000fc40000010000 */
[----:B------:R-:W-:-:S06]  /*1760*/  WARPGROUP.ARRIVE ;  /* 0x00000000000079c5 */ /* 0x000fcc0000000000 */
[----:B------:R-:W-:Y:S01]  /*1770*/  HGMMA.64x16x16.F32.BF16 R80, gdesc[UR8], RZ, !UPT, gsb0 ;  /* 0x00200000085079f0 */ /* 0x000fe2000c0018ff */
[----:B------:R-:W-:Y:S02]  /*1780*/  UIADD3 UR8, UR4, 0x400, URZ ;  /* 0x0000040004087890 */ /* 0x000fe4000fffe03f */
[----:B------:R-:W-:Y:S02]  /*1790*/  WARPGROUP.DEPBAR.LE gsb0, 0x0 ;  /* 0x00008000000079c5 */ /* 0x000fe40000010000 */
[----:B------:R-:W-:-:S06]  /*17a0*/  WARPGROUP.ARRIVE ;  /* 0x00000000000079c5 */ /* 0x000fcc0000000000 */
[----:B------:R-:W-:Y:S03]  /*17b0*/  HGMMA.64x16x16.F32.BF16 R64, gdesc[UR12], RZ, !UPT, gsb0 ;  /* 0x002000000c4079f0 */ /* 0x000fe6000c0018ff */
[----:B------:R-:W-:Y:S02]  /*17c0*/  WARPGROUP.DEPBAR.LE gsb0, 0x0 ;  /* 0x00008000000079c5 */ /* 0x000fe40000010000 */
[----:B------:R-:W-:-:S06]  /*17d0*/  WARPGROUP.ARRIVE ;  /* 0x00000000000079c5 */ /* 0x000fcc0000000000 */
[----:B------:R-:W-:Y:S03]  /*17e0*/  HGMMA.64x16x16.F32.BF16 R48, gdesc[UR16], RZ, !UPT, gsb0 ;  /* 0x00200000103079f0 */ /* 0x000fe6000c0018ff */
[----:B------:R-:W-:Y:S02]  /*17f0*/  WARPGROUP.DEPBAR.LE gsb0, 0x0 ;  /* 0x00008000000079c5 */ /* 0x000fe40000010000 */
[----:B------:R-:W-:-:S06]  /*1800*/  WARPGROUP.ARRIVE ;  /* 0x00000000000079c5 */ /* 0x000fcc0000000000 */
[----:B------:R-:W-:Y:S01]  /*1810*/  HGMMA.64x16x16.F32.BF16 R32, gdesc[UR20], RZ, !UPT, gsb0 ;  /* 0x00200000142079f0 */ /* 0x000fe2000c0018ff */
[----:B------:R-:W-:Y:S01]  /*1820*/  UMOV UR20, UR8 ;  /* 0x0000000800147c82 */ /* 0x000fe20008000000 */
[----:B------:R-:W-:Y:S01]  /*1830*/  UMOV UR21, 0x40000040 ;  /* 0x4000004000157882 */ /* 0x000fe20000000000 */
[----:B------:R-:W-:Y:S01]  /*1840*/  UMOV UR16, UR20 ;  /* 0x0000001400107c82 */ /* 0x000fe20008000000 */
[----:B------:R-:W-:Y:S01]  /*1850*/  UMOV UR17, UR21 ;  /* 0x0000001500117c82 */ /* 0x000fe20008000000 */
[----:B------:R-:W-:Y:S01]  /*1860*/  UMOV UR12, UR20 ;  /* 0x00000014000c7c82 */ /* 0x000fe20008000000 */
[----:B------:R-:W-:Y:S01]  /*1870*/  UMOV UR13, UR21 ;  /* 0x00000015000d7c82 */ /* 0x000fe20008000000 */
[----:B------:R-:W-:Y:S01]  /*1880*/  UMOV UR8, UR20 ;  /* 0x0000001400087c82 */ /* 0x000fe20008000000 */
[----:B------:R-:W-:Y:S01]  /*1890*/  UMOV UR9, UR21 ;  /* 0x0000001500097c82 */ /* 0x000fe20008000000 */
[----:B------:R-:W-:Y:S02]  /*18a0*/  WARPGROUP.DEPBAR.LE gsb0, 0x0 ;  /* 0x00008000000079c5 */ /* 0x000fe40000010000 */
[----:B------:R-:W-:-:S06]  /*18b0*/  WARPGROUP.ARRIVE ;  /* 0x00000000000079c5 */ /* 0x000fcc0000000000 */
[----:B------:R-:W-:Y:S01]  /*18c0*/  HGMMA.64x16x16.F32.BF16 R24, gdesc[UR20], RZ, !UPT, gsb0 ;  /* 0x00200000141879f0 */ /* 0x000fe2000c0018ff */
[----:B------:R-:W-:Y:S01]  /*18d0*/  UMOV UR22, UR6 ;  /* 0x0000000600167c82 */ /* 0x000fe20008000000 */
[----:B------:R-:W-:Y:S01]  /*18e0*/  UMOV UR23, UR7 ;  /* 0x0000000700177c82 */ /* 0x000fe20008000000 */
[----:B------:R-:W-:Y:S01]  /*18f0*/  UMOV UR7, 0x40000040 ;  /* 0x4000004000077882 */ /* 0x000fe20000000000 */
[----:B------:R-:W-:Y:S02]  /*1900*/  WARPGROUP.DEPBAR.LE gsb0, 0x0 ;  /* 0x00008000000079c5 */ /* 0x000fe40000010000 */
[----:B------:R-:W-:-:S06]  /*1910*/  WARPGROUP.ARRIVE ;  /* 0x00000000000079c5 */ /* 0x000fcc0000000000 */
[----:B------:R-:W-:Y:S01]  /*1920*/  HGMMA.64x16x16.F32.BF16 R40, gdesc[UR16], RZ, !UPT, gsb0 ;  /* 0x00200000102879f0 */ /* 0x000fe2000c0018ff */
[----:B------:R-:W-:Y:S01]  /*1930*/  UIADD3 UR18, UR6, 0x102, URZ ;  /* 0x0000010206127890 */ /* 0x000fe2000fffe03f */
        /* <DEDUP_REMOVED lines=9> */
[----:B------:R-:W-:Y:S02]  /*19d0*/  UIADD3 UR8, UR4, 0x2, URZ ;  /* 0x0000000204087890 */ /* 0x000fe4000fffe03f */
[----:B------:R-:W-:Y:S01]  /*19e0*/  UIADD3 UR10, UR6, 0x2, URZ ;  /* 0x00000002060a7890 */ /* 0x000fe2000fffe03f */
[----:B------:R-:W-:Y:S01]  /*19f0*/  UMOV UR9, 0x40000040 ;  /* 0x4000004000097882 */ /* 0x000fe20000000000 */
[----:B------:R-:W-:Y:S01]  /*1a00*/  UMOV UR11, 0x40000040 ;  /* 0x40000040000b7882 */ /* 0x000fe20000000000 */
[----:B------:R-:W-:Y:S02]  /*1a10*/  UMOV UR13, UR9 ;  /* 0x00000009000d7c82 */ /* 0x000fe40008000000 */
[----:B------:R-:W-:Y:S01]  /*1a20*/  UMOV UR12, UR8 ;  /* 0x00000008000c7c82 */ /* 0x000fe20008000000 */
[----:B------:R-:W-:Y:S01]  /*1a30*/  UMOV UR16, UR8 ;  /* 0x0000000800107c82 */ /* 0x000fe20008000000 */
[----:B------:R-:W-:Y:S01]  /*1a40*/  UMOV UR17, UR9 ;  /* 0x0000000900117c82 */ /* 0x000fe20008000000 */
[----:B------:R-:W-:Y:S01]  /*1a50*/  UMOV UR28, UR8 ;  /* 0x00000008001c7c82 */ /* 0x000fe20008000000 */
[----:B------:R-:W-:Y:S01]  /*1a60*/  UMOV UR29, UR9 ;  /* 0x00000009001d7c82 */ /* 0x000fe20008000000 */
[----:B------:R-:W-:-:S02]  /*1a70*/  WARPGROUP.DEPBAR.LE gsb0, 0x0 ;  /* 0x00008000000079c5 */ /* 0x000fc40000010000 */
[----:B------:R-:W-:-:S06]  /*1a80*/  WARPGROUP.ARRIVE ;  /* 0x00000000000079c5 */ /* 0x000fcc0000000000 */
[----:B------:R-:W-:Y:S01]  /*1a90*/  HGMMA.64x16x16.F32.BF16 R88, gdesc[UR20], RZ, !UPT, gsb0 ;  /* 0x00200000145879f0 */ /* 0x000fe2000c0018ff */
[----:B------:R-:W-:Y:S01]  /*1aa0*/  UIADD3 UR22, UR6, 0x182, URZ ;  /* 0x0000018206167890 */ /* 0x000fe2000fffe03f */
[----:B------:R-:W-:Y:S01]  /*1ab0*/  UMOV UR20, UR8 ;  /* 0x0000000800147c82 */ /* 0x000fe20008000000 */
[----:B------:R-:W-:Y:S01]  /*1ac0*/  UMOV UR21, UR9 ;  /* 0x0000000900157c82 */ /* 0x000fe20008000000 */
[----:B------:R-:W-:Y:S01]  /*1ad0*/  UMOV UR23, 0x40000040 ;  /* 0x4000004000177882 */ /* 0x000fe20000000000 */
[----:B------:R-:W-:Y:S02]  /*1ae0*/  WARPGROUP.DEPBAR.LE gsb0, 0x0 ;  /* 0x00008000000079c5 */ /* 0x000fe40000010000 */
[----:B------:R-:W-:-:S06]  /*1af0*/  WARPGROUP.ARRIVE ;  /* 0x00000000000079c5 */ /* 0x000fcc0000000000 */
[----:B------:R-:W-:Y:S03]  /*1b00*/  HGMMA.64x16x16.F32.BF16 R96, gdesc[UR8], R96, gsb0 ;  /* 0x00200000086079f0 */ /* 0x000fe60008001860 */
        /* <DEDUP_REMOVED lines=11> */
[----:B------:R-:W-:Y:S01]  /*1bc0*/  HGMMA.64x16x16.F32.BF16 R32, gdesc[UR28], R32, gsb0 ;  /* 0x002000001c2079f0 */ /* 0x000fe20008001820 */
        /* <DEDUP_REMOVED lines=8> */
[----:B------:R-:W-:Y:S01]  /*1c50*/  UMOV UR8, UR28 ;  /* 0x0000001c00087c82 */ /* 0x000fe20008000000 */
[----:B------:R-:W-:Y:S01]  /*1c60*/  UMOV UR9, UR29 ;  /* 0x0000001d00097c82 */ /* 0x000fe20008000000 */
[----:B------:R-:W-:Y:S01]  /*1c70*/  UIADD3 UR5, UR4, 0x404, URZ ;  /* 0x0000040404057890 */ /* 0x000fe2000fffe03f */
[----:B------:R-:W-:-:S02]  /*1c80*/  WARPGROUP.DEPBAR.LE gsb0, 0x0 ;  /* 0x00008000000079c5 */ /* 0x000fc40000010000 */
[----:B------:R-:W-:-:S06]  /*1c90*/  WARPGROUP.ARRIVE ;  /* 0x00000000000079c5 */ /* 0x000fcc0000000000 */
[----:B------:R-:W-:Y:S01]  /*1ca0*/  HGMMA.64x16x16.F32.BF16 R24, gdesc[UR28], R24, gsb0 ;  /* 0x002000001c1879f0 */ /* 0x000fe20008001818 */
[----:B------:R-:W-:Y:S01]  /*1cb0*/  UIADD3 UR30, UR6, 0x204, URZ ;  /* 0x00000204061e7890 */ /* 0x000fe2000fffe03f */
[----:B------:R-:W-:Y:S01]  /*1cc0*/  UMOV UR31, 0x40000040 ;  /* 0x40000040001f7882 */ /* 0x000fe20000000000 */
[----:B------:R-:W-:Y:S02]  /*1cd0*/  WARPGROUP.DEPBAR.LE gsb0, 0x0 ;  /* 0x00008000000079c5 */ /* 0x000fe40000010000 */
        /* <DEDUP_REMOVED lines=27> */
[----:B------:R-:W-:Y:S01]  /*1e90*/  UMOV UR28, UR8 ;  /* 0x00000008001c7c82 */ /* 0x000fe20008000000 */
[----:B------:R-:W-:Y:S01]  /*1ea0*/  UMOV UR29, UR9 ;  /* 0x00000009001d7c82 */ /* 0x000fe20008000000 */
[----:B------:R-:W-:-:S02]  /*1eb0*/  WARPGROUP.DEPBAR.LE gsb0, 0x0 ;  /* 0x00008000000079c5 */ /* 0x000fc40000010000 */
        /* <DEDUP_REMOVED lines=29> */
[----:B------:R-:W-:Y:S01]  /*2090*/  HGMMA.64x16x16.F32.BF16 R40, gdesc[UR20], R40, gsb0 ;  /* 0x00200000142879f0 */ /* 0x000fe20008001828 */
[----:B------:R-:W-:Y:S02]  /*20a0*/  UIADD3 UR20, UR6, 0x186, URZ ;  /* 0x0000018606147890 */ /* 0x000fe4000fffe03f */
        /* <DEDUP_REMOVED lines=33> */
[----:B------:R-:W-:-:S03]  /*22c0*/  UIADD3 UR12, UR4, 0x406, URZ ;  /* 0x00000406040c7890 */ /* 0x000fc6000fffe03f */
[----:B------:R-:W-:Y:S01]  /*22d0*/  UMOV UR4, UR8 ;  /* 0x0000000800047c82 */ /* 0x000fe20008000000 */
        /* <DEDUP_REMOVED lines=35> */
[----:B------:R-:W-:Y:S05]  /*2510*/  @!P1 BRA `(.L_x_22) ;  /* 0x0000001000749947 */ /* 0x000fea0003800000 */
[----:B------:R-:W-:Y:S01]  /*2520*/  UIADD3 UR26, UR37, 0x1, URZ ;  /* 0x00000001251a7890 */ /* 0x000fe2000fffe03f */
[----:B------:R-:W-:Y:S02]  /*2530*/  IMAD.MOV.U32 R3, RZ, RZ, R0 ;  /* 0x000000ffff037224 */ /* 0x000fe400078e0000 */
[----:B01----:R-:W-:Y:S01]  /*2540*/  IMAD.U32 R4, RZ, RZ, UR37 ;  /* 0x00000025ff047e24 */ /* 0x003fe2000f8e00ff */
[----:B------:R-:W-:-:S04]  /*2550*/  UISETP.NE.AND UP0, UPT, UR26, 0x6, UPT ;  /* 0x000000061a00788c */ /* 0x000fc8000bf05270 */
[----:B------:R-:W-:Y:S02]  /*2560*/  USEL UR4, URZ, 0x1, UP0 ;  /* 0x000000013f047887 */ /* 0x000fe40008000000 */
[----:B------:R-:W-:Y:S02]  /*2570*/  USEL UR26, UR26, URZ, UP0 ;  /* 0x0000003f1a1a7287 */ /* 0x000fe40008000000 */
[----:B------:R-:W-:-:S06]  /*2580*/  ULOP3.LUT UR4, UR36, UR4, URZ, 0x3c, !UPT ;  /* 0x0000000424047292 */ /* 0x000fcc000f8e3c3f */
[----:B------:R-:W-:-:S07]  /*2590*/  IMAD.U32 R7, RZ, RZ, UR4 ;  /* 0x00000004ff077e24 */ /* 0x000fce000f8e00ff */
.L_x_29:
[----:B------:R-:W-:Y:S05]  /*25a0*/  @!P0 BRA `(.L_x_23) ;  /* 0x0000000000048947 */ /* 0x000fea0003800000 */
[----:B------:R-:W-:Y:S01]  /*25b0*/  BPT.TRAP 0x1 ;  /* 0x000000040000795c */ /* 0x000fe20000300000 */
.L_x_23:
[----:B------:R-:W-:Y:S01]  /*25c0*/  ULEA UR4, UR26, UR39, 0x3 ;  /* 0x000000271a047291 */ /* 0x000fe2000f8e183f */
[----:B------:R-:W-:-:S08]  /*25d0*/  SHF.L.U32 R5, R7, 0x1f, RZ ;  /* 0x0000001f07057819 */ /* 0x000fd000000006ff */
[----:B------:R0:W1:Y:S01]  /*25e0*/  SYNCS.PHASECHK.TRANS64.TRYWAIT P1, [UR4], R5 ;  /* 0x00000005ff0075a7 */ /* 0x0000620008020144 */
[----:B------:R-:W-:Y:S05]  /*25f0*/  @!P0 BRA `(.L_x_24) ;  /* 0x0000000000048947 */ /* 0x000fea0003800000 */
[----:B------:R-:W-:Y:S01]  /*2600*/  BPT.TRAP 0x1 ;  /* 0x000000040000795c */ /* 0x000fe20000300000 */
.L_x_24:
[----:B-1----:R-:W-:Y:S05]  /*2610*/  @P1 BRA `(.L_x_25) ;  /* 0x0000000000081947 */ /* 0x002fea0003800000 */
[----:B------:R-:W1:Y:S02]  /*2620*/  SYNCS.PHASECHK.TRANS64.TRYWAIT P1, [UR4], R5 ;  /* 0x00000005ff0075a7 */ /* 0x000e640008020144 */
[----:B-1----:R-:W-:Y:S05]  /*2630*/  @!P1 BRA `(.L_x_26) ;  /* 0x0000008000889947 */ /* 0x002fea0003800000 */
.L_x_25:
[----:B------:R-:W-:Y:S01]  /*2640*/  UIMAD UR27, UR26, 0x600, UR24 ;  /* 0x000006001a1b78a4 */ /* 0x000fe2000f8e0218 */
[----:B------:R-:W-:Y:S01]  /*2650*/  WARPGROUP.ARRIVE ;  /* 0x00000000000079c5 */ /* 0x000fe20000000000 */
[----:B------:R-:W-:Y:S01]  /*2660*/  UIMAD UR28, UR26, 0x280, UR25 ;  /* 0x000002801a1c78a4 */ /* 0x000fe2000f8e0219 */
[----:B------:R-:W-:Y:S01]  /*2670*/  UMOV UR9, 0x40000040 ;  /* 0x4000004000097882 */ /* 0x000fe20000000000 */
[----:B------:R-:W-:Y:S02]  /*2680*/  UMOV UR11, 0x40000040 ;  /* 0x40000040000b7882 */ /* 0x000fe40000000000 */
[----:B------:R-:W-:Y:S01]  /*2690*/  UIADD3 UR14, UR28, 0x80, URZ ;  /* 0x000000801c0e7890 */ /* 0x000fe2000fffe03f */
[----:B------:R-:W-:Y:S02]  /*26a0*/  UMOV UR8, UR27 ;  /* 0x0000001b00087c82 */ /* 0x000fe40008000000 */
[----:B------:R-:W-:Y:S01]  /*26b0*/  UMOV UR10, UR28 ;  /* 0x0000001c000a7c82 */ /* 0x000fe20008000000 */
[----:B------:R-:W-:Y:S01]  /*26c0*/  UMOV UR12, UR8 ;  /* 0x00000008000c7c82 */ /* 0x000fe20008000000 */
[----:B------:R-:W-:Y:S01]  /*26d0*/  HGMMA.64x16x16.F32.BF16 R96, gdesc[UR8], R96, gsb0 ;  /* 0x00200000086079f0 */ /* 0x000fe20008001860 */
[----:B------:R-:W-:Y:S01]  /*26e0*/  UMOV UR13, UR9 ;  /* 0x00000009000d7c82 */ /* 0x000fe20008000000 */
        /* <DEDUP_REMOVED lines=15> */
[----:B------:R-:W-:-:S02]  /*27e0*/  WARPGROUP.DEPBAR.LE gsb0, 0x0 ;  /* 0x00008000000079c5 */ /* 0x000fc40000010000 */
[----:B------:R-:W-:-:S06]  /*27f0*/  WARPGROUP.ARRIVE ;  /* 0x00000000000079c5 */ /* 0x000fcc0000000000 */
[----:B------:R-:W-:Y:S01]  /*2800*/  HGMMA.64x16x16.F32.BF16 R80, gdesc[UR12], R80, gsb0 ;  /* 0x002000000c5079f0 */ /* 0x000fe20008001850 */
[----:B------:R-:W-:Y:S02]  /*2810*/  UIADD3 UR12, UR27, 0x400, URZ ;  /* 0x000004001b0c7890 */ /* 0x000fe4000fffe03f */
        /* <DEDUP_REMOVED lines=19> */
[----:B------:R-:W-:Y:S01]  /*2950*/  HGMMA.64x16x16.F32.BF16 R24, gdesc[UR4], R24, gsb0 ;  /* 0x00200000041879f0 */ /* 0x000fe20008001818 */
[----:B------:R-:W-:Y:S01]  /*2960*/  UMOV UR6, UR10 ;  /* 0x0000000a00067c82 */ /* 0x000fe20008000000 */
[----:B------:R-:W-:Y:S01]  /*2970*/  UMOV UR7, UR11 ;  /* 0x0000000b00077c82 */ /* 0x000fe20008000000 */
[----:B------:R-:W-:Y:S01]  /*2980*/  UIADD3 UR10, UR28, 0x2, URZ ;  /* 0x000000021c0a7890 */ /* 0x000fe2000fffe03f */
[----:B------:R-:W-:Y:S01]  /*2990*/  UMOV UR11, 0x40000040 ;  /* 0x40000040000b7882 */ /* 0x000fe20000000000 */
[----:B------:R-:W-:Y:S02]  /*29a0*/  WARPGROUP.DEPBAR.LE gsb0, 0x0 ;  /* 0x00008000000079c5 */ /* 0x000fe40000010000 */
[----:B------:R-:W-:-:S06]  /*29b0*/  WARPGROUP.ARRIVE ;  /* 0x00000000000079c5 */ /* 0x000fcc0000000000 */
[----:B------:R-:W-:Y:S01]  /*29c0*/  HGMMA.64x16x16.F32.BF16 R40, gdesc[UR20], R40, gsb0 ;  /* 0x00200000142879f0 */ /* 0x000fe20008001828 */
[----:B------:R-:W-:Y:S01]  /*29d0*/  UIADD3 UR22, UR28, 0x182, URZ ;  /* 0x000001821c167890 */ /* 0x000fe2000fffe03f */
[----:B------:R-:W-:Y:S01]  /*29e0*/  UMOV UR20, UR8 ;  /* 0x0000000800147c82 */ /* 0x000fe20008000000 */
[----:B------:R-:W-:Y:S01]  /*29f0*/  UMOV UR21, UR9 ;  /* 0x0000000900157c82 */ /* 0x000fe20008000000 */
        /* <DEDUP_REMOVED lines=187> */
[----:B------:R-:W-:Y:S01]  /*35b0*/  BPT.TRAP 0x1 ;  /* 0x000000040000795c */ /* 0x000fe20000300000 */
.L_x_27:
[----:B------:R-:W-:-:S13]  /*35c0*/  ISETP.NE.AND P1, PT, R23, RZ, PT ;  /* 0x000000ff1700720c */ /* 0x000fda0003f25270 */
[----:B01----:R-:W-:-:S05]  /*35d0*/  @P1 LEA R5, R4, UR39, 0x3 ;  /* 0x0000002704051c11 */ /* 0x003fca000f8e18ff */
[----:B------:R-:W-:-:S05]  /*35e0*/  @P1 VIADD R5, R5, 0x30 ;  /* 0x0000003005051836 */ /* 0x000fca0000000000 */
[----:B------:R-:W-:-:S04]  /*35f0*/  @P1 PRMT R5, R22, 0x654, R5 ;  /* 0x0000065416051816 */ /* 0x000fc80000000005 */
[----:B------:R0:W-:Y:S01]  /*3600*/  @P1 SYNCS.ARRIVE.TRANS64.RED.A1T0 RZ, [R5+URZ], RZ ;  /* 0x000000ff05ff19a7 */ /* 0x0001e2000810043f */
[----:B------:R-:W-:-:S13]  /*3610*/  ISETP.GT.U32.AND P1, PT, R19, 0x1, PT ;  /* 0x000000011300780c */ /* 0x000fda0003f24070 */
[----:B0-----:R-:W-:Y:S05]  /*3620*/  @P1 BRA `(.L_x_28) ;  /* 0x0000000000041947 */ /* 0x001fea0003800000 */
[----:B------:R-:W-:Y:S01]  /*3630*/  BPT.TRAP 0x1 ;  /* 0x000000040000795c */ /* 0x000fe20000300000 */
.L_x_28:
[----:B------:R-:W-:Y:S01]  /*3640*/  UIADD3 UR26, UR26, 0x1, URZ ;  /* 0x000000011a1a7890 */ /* 0x000fe2000fffe03f */
[C---:B------:R-:W-:Y:S01]  /*3650*/  ISETP.GT.AND P2, PT, R3.reuse, 0x1, PT ;  /* 0x000000010300780c */ /* 0x040fe20003f44270 */
[----:B------:R-:W-:Y:S02]  /*3660*/  VIADD R4, R4, 0x1 ;  /* 0x0000000104047836 */ /* 0x000fe40000000000 */
[----:B------:R-:W-:Y:S01]  /*3670*/  UISETP.NE.AND UP0, UPT, UR26, 0x6, UPT ;  /* 0x000000061a00788c */ /* 0x000fe2000bf05270 */
[----:B------:R-:W-:Y:S02]  /*3680*/  VIADD R3, R3, 0xffffffff ;  /* 0xffffffff03037836 */ /* 0x000fe40000000000 */
[C---:B------:R-:W-:Y:S01]  /*3690*/  ISETP.NE.AND P1, PT, R4.reuse, 0x6, PT ;  /* 0x000000060400780c */ /* 0x040fe20003f25270 */
[----:B------:R-:W-:Y:S02]  /*36a0*/  USEL UR4, URZ, 0x1, UP0 ;  /* 0x000000013f047887 */ /* 0x000fe40008000000 */
[----:B------:R-:W-:Y:S01]  /*36b0*/  USEL UR26, UR26, URZ, UP0 ;  /* 0x0000003f1a1a7287 */ /* 0x000fe20008000000 */
[----:B------:R-:W-:-:S03]  /*36c0*/  SEL R4, R4, RZ, P1 ;  /* 0x000000ff04047207 */ /* 0x000fc60000800000 */
[----:B------:R-:W-:Y:S01]  /*36d0*/  LOP3.LUT R7, R7, UR4, RZ, 0x3c, !PT ;  /* 0x0000000407077c12 */ /* 0x000fe2000f8e3cff */
[----:B------:R-:W-:Y:S07]  /*36e0*/  @P2 BRA `(.L_x_29) ;  /* 0xffffffec00ac2947 */ /* 0x000fee000383ffff */
.L_x_22:
[----:B------:R-:W2:Y:S02]  /*36f0*/  LDC R3, c[0x0][0x28c] ;  /* 0x0000a300ff037b82 */ /* 0x000ea40000000800 */
[----:B--2---:R-:W-:-:S13]  /*3700*/  ISETP.GE.AND P1, PT, R3, 0x1, PT ;  /* 0x000000010300780c */ /* 0x004fda0003f26270 */
[----:B------:R-:W-:Y:S05]  /*3710*/  @!P1 BRA `(.L_x_30) ;  /* 0x0000000000389947 */ /* 0x000fea0003800000 */
[----:B------:R-:W-:Y:S05]  /*3720*/  @!P0 BRA `(.L_x_31) ;  /* 0x0000000000048947 */ /* 0x000fea0003800000 */
[----:B------:R-:W-:Y:S01]  /*3730*/  BPT.TRAP 0x1 ;  /* 0x000000040000795c */ /* 0x000fe20000300000 */
.L_x_31:
[----:B------:R-:W-:-:S13]  /*3740*/  ISETP.NE.AND P0, PT, R23, RZ, PT ;  /* 0x000000ff1700720c */ /* 0x000fda0003f05270 */
[----:B------:R-:W-:-:S04]  /*3750*/  @P0 VIADD R0, R0, UR37 ;  /* 0x0000002500000c36 */ /* 0x000fc80008000000 */
[----:B01----:R-:W-:-:S05]  /*3760*/  @P0 IMAD.WIDE.U32 R4, R0, -0x55555555, RZ ;  /* 0xaaaaaaab00040825 */ /* 0x003fca00078e00ff */
[----:B------:R-:W-:-:S05]  /*3770*/  @P0 SHF.R.U32.HI R5, RZ, 0x2, R5 ;  /* 0x00000002ff050819 */ /* 0x000fca0000011605 */
[----:B------:R-:W-:-:S05]  /*3780*/  @P0 IMAD R0, R5, -0x6, R0 ;  /* 0xfffffffa05000824 */ /* 0x000fca00078e0200 */
[----:B------:R-:W-:-:S05]  /*3790*/  @P0 LEA R0, R0, UR39, 0x3 ;  /* 0x0000002700000c11 */ /* 0x000fca000f8e18ff */
[----:B------:R-:W-:-:S05]  /*37a0*/  @P0 VIADD R3, R0, 0x30 ;  /* 0x0000003000030836 */ /* 0x000fca0000000000 */
[----:B------:R-:W-:-:S04]  /*37b0*/  @P0 PRMT R3, R22, 0x654, R3 ;  /* 0x0000065416030816 */ /* 0x000fc80000000003 */
[----:B------:R2:W-:Y:S01]  /*37c0*/  @P0 SYNCS.ARRIVE.TRANS64.RED.A1T0 RZ, [R3+URZ], RZ ;  /* 0x000000ff03ff09a7 */ /* 0x0005e2000810043f */
[----:B------:R-:W-:-:S13]  /*37d0*/  ISETP.GT.U32.AND P0, PT, R19, 0x1, PT ;  /* 0x000000011300780c */ /* 0x000fda0003f04070 */
[----:B--2---:R-:W-:Y:S05]  /*37e0*/  @P0 BRA `(.L_x_30) ;  /* 0x0000000000040947 */ /* 0x004fea0003800000 */
[----:B------:R-:W-:Y:S01]  /*37f0*/  BPT.TRAP 0x1 ;  /* 0x000000040000795c */ /* 0x000fe20000300000 */
.L_x_30:
[----:B------:R-:W2:Y:S01]  /*3800*/  LDC R8, c[0x0][0x288] ;  /* 0x0000a200ff087b82 */ /* 0x000ea20000000800 */
[--C-:B------:R-:W-:Y:S01]  /*3810*/  SHF.R.U32.HI R0, RZ, 0x2, R18.reuse ;  /* 0x00000002ff007819 */ /* 0x100fe20000011612 */
[----:B------:R-:W-:Y:S01]  /*3820*/  IMAD R7, R108, 0x50, RZ ;  /* 0x000000506c077824 */ /* 0x000fe200078e02ff */
[----:B01----:R-:W-:Y:S01]  /*3830*/  SHF.R.U32.HI R5, RZ, 0x7, R18 ;  /* 0x00000007ff057819 */ /* 0x003fe20000011612 */
[----:B------:R-:W-:Y:S01]  /*3840*/  UIADD3 UR37, UR38, UR37, URZ ;  /* 0x0000002526257290 */ /* 0x000fe2000fffe03f */
[----:B------:R-:W-:Y:S01]  /*3850*/  LOP3.LUT R3, R0, 0x7, RZ, 0xc0, !PT ;  /* 0x0000000700037812 */ /* 0x000fe200078ec0ff */
[----:B------:R-:W-:Y:S01]  /*3860*/  IMAD R9, R107, 0xc0, RZ ;  /* 0x000000c06b097824 */ /* 0x000fe200078e02ff */
[C---:B------:R-:W-:Y:S01]  /*3870*/  LOP3.LUT R4, R18.reuse, 0x60, RZ, 0xc0, !PT ;  /* 0x0000006012047812 */ /* 0x040fe200078ec0ff */
[----:B------:R-:W-:Y:S01]  /*3880*/  UISETP.GT.U32.AND UP0, UPT, UR37, 0x5, UPT ;  /* 0x000000052500788c */ /* 0x000fe2000bf04070 */
[----:B------:R-:W-:Y:S01]  /*3890*/  LOP3.LUT R0, R5, 0x1, RZ, 0xc0, !PT ;  /* 0x0000000105007812 */ /* 0x000fe200078ec0ff */
[----:B------:R-:W-:Y:S01]  /*38a0*/  IMAD.SHL.U32 R10, R18, 0x2, RZ ;  /* 0x00000002120a7824 */ /* 0x000fe200078e00ff */
[----:B------:R-:W-:Y:S01]  /*38b0*/  SHF.R.U32.HI R4, RZ, 0x1, R4 ;  /* 0x00000001ff047819 */ /* 0x000fe20000011604 */
[----:B------:R-:W-:Y:S01]  /*38c0*/  ULDC UR7, c[0x0][0x284] ;  /* 0x0000a10000077ab9 */ /* 0x000fe20000000800 */
[----:B------:R-:W-:Y:S01]  /*38d0*/  UISETP.LT.U32.AND UP0, UPT, UR38, 0x6, UP0 ;  /* 0x000000062600788c */ /* 0x000fe20008701070 */
[----:B------:R-:W-:Y:S01]  /*38e0*/  IMAD.SHL.U32 R6, R0, 0x40, RZ ;  /* 0x0000004000067824 */ /* 0x000fe200078e00ff */
[-C--:B------:R-:W-:Y:S01]  /*38f0*/  IADD3 R5, RZ, -R4.reuse, -R3 ;  /* 0x80000004ff057210 */ /* 0x080fe20007ffe803 */
[----:B------:R-:W-:Y:S01]  /*3900*/  UISETP.GE.U32.AND UP1, UPT, UR38, 0x6, UPT ;  /* 0x000000062600788c */ /* 0x000fe2000bf26070 */
[----:B------:R-:W-:Y:S01]  /*3910*/  SHF.R.S32.HI R113, RZ, 0x1f, R105 ;  /* 0x0000001fff717819 */ /* 0x000fe20000011469 */
[----:B------:R-:W-:Y:S01]  /*3920*/  ULDC.64 UR8, c[0x0][0x5d0] ;  /* 0x0001740000087ab9 */ /* 0x000fe20000000a00 */
[----:B------:R-:W-:Y:S01]  /*3930*/  LOP3.LUT R3, R6, 0x40, R3, 0xe2, !PT ;  /* 0x0000004006037812 */ /* 0x000fe200078ee203 */
[----:B------:R-:W-:Y:S01]  /*3940*/  IMAD R6, R0, -0x40, R5 ;  /* 0xffffffc000067824 */ /* 0x000fe200078e0205 */
[----:B------:R-:W-:Y:S01]  /*3950*/  LOP3.LUT R10, R7, 0x6, R10, 0xf8, !PT ;  /* 0x00000006070a7812 */ /* 0x000fe200078ef80a */
[----:B------:R-:W-:Y:S01]  /*3960*/  UIMAD.WIDE.U32 UR4, UR37, -0x55555555, URZ ;  /* 0xaaaaaaab250478a5 */ /* 0x000fe2000f8e003f */
[----:B------:R-:W-:Y:S01]  /*3970*/  LOP3.LUT R20, R3, R4, RZ, 0xfc, !PT ;  /* 0x0000000403147212 */ /* 0x000fe200078efcff */
[----:B------:R-:W-:Y:S01]  /*3980*/  USEL UR6, URZ, 0x1, !UP0 ;  /* 0x000000013f067887 */ /* 0x000fe2000c000000 */
[----:B--2---:R-:W-:Y:S01]  /*3990*/  ISETP.GE.AND P0, PT, R7, R8, PT ;  /* 0x000000080700720c */ /* 0x004fe20003f06270 */
[----:B------:R-:W-:Y:S01]  /*39a0*/  IMAD R4, R113, UR8, RZ ;  /* 0x0000000871047c24 */ /* 0x000fe2000f8e02ff */
[----:B------:R-:W-:Y:S01]  /*39b0*/  LOP3.LUT R0, R18, 0x3, RZ, 0xc0, !PT ;  /* 0x0000000312007812 */ /* 0x000fe200078ec0ff */
[----:B------:R-:W-:Y:S01]  /*39c0*/  USHF.R.U32.HI UR4, URZ, 0x2, UR5 ;  /* 0x000000023f047899 */ /* 0x000fe20008011605 */
[----:B------:R-:W-:Y:S01]  /*39d0*/  ISETP.GE.OR P0, PT, R9, UR7, P0 ;  /* 0x0000000709007c0c */ /* 0x000fe20008706670 */
[----:B------:R-:W-:Y:S01]  /*39e0*/  ULOP3.LUT UR36, UR36, UR6, URZ, 0x3c, !UPT ;  /* 0x0000000624247292 */ /* 0x000fe2000f8e3c3f */
[----:B------:R-:W-:Y:S01]  /*39f0*/  SHF.R.S32.HI R11, RZ, 0x1f, R10 ;  /* 0x0000001fff0b7819 */ /* 0x000fe2000001140a */
[----:B------:R-:W-:Y:S01]  /*3a00*/  IMAD R0, R0, -0x2, R8 ;  /* 0xfffffffe00007824 */ /* 0x000fe200078e0208 */
[----:B------:R-:W-:Y:S01]  /*3a10*/  UIMAD UR37, UR4, -0x6, UR37 ;  /* 0xfffffffa042578a4 */ /* 0x000fe2000f8e0225 */
[----:B------:R-:W-:Y:S01]  /*3a20*/  IMAD R13, R105, UR9, R4 ;  /* 0x00000009690d7c24 */ /* 0x000fe2000f8e0204 */
[----:B------:R-:W-:Y:S01]  /*3a30*/  IADD3 R3, -R9, UR7, R6 ;  /* 0x0000000709037c10 */ /* 0x000fe2000fffe106 */
[----:B------:R-:W-:Y:S01]  /*3a40*/  IMAD.WIDE.U32 R4, R105, UR8, R10 ;  /* 0x0000000869047c25 */ /* 0x000fe2000f8e000a */
[----:B------:R-:W-:-:S03]  /*3a50*/  @UP1 ULOP3.LUT UR36, UR36, 0x1, UR4, 0x78, !UPT ;  /* 0x0000000124241892 */ /* 0x000fc6000f8e7804 */
[----:B------:R-:W-:Y:S02]  /*3a60*/  IMAD.MOV.U32 R21, RZ, RZ, RZ ;  /* 0x000000ffff157224 */ /* 0x000fe400078e00ff */
[----:B------:R-:W-:Y:S02]  /*3a70*/  IMAD.IADD R6, R0, 0x1, -R7 ;  /* 0x0000000100067824 */ /* 0x000fe400078e0a07 */
[----:B------:R-:W-:Y:S02]  /*3a80*/  IMAD.IADD R9, R5, 0x1, R13 ;  /* 0x0000000105097824 */ /* 0x000fe400078e020d */
[----:B------:R-:W-:-:S04]  /*3a90*/  IMAD.WIDE R20, R107, 0xc0, R20 ;  /* 0x000000c06b147825 */ /* 0x000fc800078e0214 */
[----:B------:R-:W-:Y:S02]  /*3aa0*/  IMAD.MOV.U32 R0, RZ, RZ, -0x1 ;  /* 0xffffffffff007424 */ /* 0x000fe400078e00ff */
[----:B------:R-:W-:Y:S01]  /*3ab0*/  IMAD.MOV.U32 R8, RZ, RZ, R4 ;  /* 0x000000ffff087224 */ /* 0x000fe200078e0004 */
[----:B------:R-:W-:Y:S06]  /*3ac0*/  @P0 BRA `(.L_x_32) ;  /* 0x0000004c00f80947 */ /* 0x000fec0003800000 */
[----:B------:R-:W0:Y:S01]  /*3ad0*/  LDC.64 R4, c[0x0][0x5c8] ;  /* 0x00017200ff047b82 */ /* 0x000e220000000a00 */
[----:B-----5:R-:W-:Y:S01]  /*3ae0*/  FSETP.NEU.AND P2, PT, R106, RZ, PT ;  /* 0x000000ff6a00720b */ /* 0x020fe20003f4d000 */
[----:B------:R-:W-:Y:S01]  /*3af0*/  BSSY B0, `(.L_x_32) ;  /* 0x00004fb000007945 */ /* 0x000fe20003800000 */
[----:B------:R-:W-:-:S04]  /*3b00*/  ISETP.GT.AND P0, PT, R6, RZ, PT ;  /* 0x000000ff0600720c */ /* 0x000fc80003f04270 */
[----:B------:R-:W-:Y:S01]  /*3b10*/  ISETP.GT.AND P1, PT, R3, RZ, P0 ;  /* 0x000000ff0300720c */ /* 0x000fe20000724270 */
[-C--:B0-----:R-:W-:Y:S02]  /*3b20*/  IMAD R7, R21, R4.reuse, RZ ;  /* 0x0000000415077224 */ /* 0x081fe400078e02ff */
[----:B------:R-:W-:-:S04]  /*3b30*/  IMAD.WIDE.U32 R114, R20, R4, R8 ;  /* 0x0000000414727225 */ /* 0x000fc800078e0008 */
[----:B------:R-:W-:-:S04]  /*3b40*/  IMAD R7, R20, R5, R7 ;  /* 0x0000000514077224 */ /* 0x000fc800078e0207 */
[----:B------:R-:W-:Y:S01]  /*3b50*/  IMAD.IADD R107, R115, 0x1, R7 ;  /* 0x00000001736b7824 */ /* 0x000fe200078e0207 */
[----:B------:R-:W-:Y:S06]  /*3b60*/  @!P2 BRA `(.L_x_33) ;  /* 0x000000380024a947 */ /* 0x000fec0003800000 */
[----:B------:R-:W0:Y:S01]  /*3b70*/  LDC.64 R108, c[0x0][0x5b8] ;  /* 0x00016e00ff6c7b82 */ /* 0x000e220000000a00 */
[----:B------:R-:W-:-:S07]  /*3b80*/  ULDC.64 UR4, c[0x0][0x5c0] ;  /* 0x0001700000047ab9 */ /* 0x000fce0000000a00 */
[----:B------:R-:W1:Y:S08]  /*3b90*/  LDC.64 R110, c[0x0][0x5b0] ;  /* 0x00016c00ff6e7b82 */ /* 0x000e700000000a00 */
[----:B------:R-:W2:Y:S01]  /*3ba0*/  LDC.64 R14, c[0x0][0x5a8] ;  /* 0x00016a00ff0e7b82 */ /* 0x000ea20000000a00 */
[-C--:B0-----:R-:W-:Y:S02]  /*3bb0*/  IMAD R8, R113, R108.reuse, RZ ;  /* 0x0000006c71087224 */ /* 0x081fe400078e02ff */
[----:B------:R-:W-:-:S04]  /*3bc0*/  IMAD.WIDE.U32 R118, R105, R108, R10 ;  /* 0x0000006c69767225 */ /* 0x000fc800078e000a */
[----:B------:R-:W-:Y:S02]  /*3bd0*/  IMAD R109, R105, R109, R8 ;  /* 0x0000006d696d7224 */ /* 0x000fe400078e0208 */
[-C--:B-1----:R-:W-:Y:S02]  /*3be0*/  IMAD R121, R21, R110.reuse, RZ ;  /* 0x0000006e15797224 */ /* 0x082fe400078e02ff */
[----:B------:R-:W-:Y:S02]  /*3bf0*/  IMAD.IADD R117, R119, 0x1, R109 ;  /* 0x0000000177757824 */ /* 0x000fe400078e026d */
[----:B------:R-:W-:Y:S02]  /*3c00*/  IMAD.MOV.U32 R116, RZ, RZ, R118 ;  /* 0x000000ffff747224 */ /* 0x000fe400078e0076 */
[C---:B------:R-:W-:Y:S02]  /*3c10*/  IMAD R121, R20.reuse, R111, R121 ;  /* 0x0000006f14797224 */ /* 0x040fe400078e0279 */
[----:B------:R-:W-:-:S04]  /*3c20*/  IMAD.WIDE.U32 R8, R20, R110, R116 ;  /* 0x0000006e14087225 */ /* 0x000fc800078e0074 */
[----:B------:R-:W-:Y:S01]  /*3c30*/  IMAD.IADD R7, R9, 0x1, R121 ;  /* 0x0000000109077824 */ /* 0x000fe200078e0279 */
[----:B--2---:R-:W-:-:S04]  /*3c40*/  LEA R12, P2, R8, R14, 0x1 ;  /* 0x0000000e080c7211 */ /* 0x004fc800078408ff */
[----:B------:R-:W-:-:S05]  /*3c50*/  LEA.HI.X R13, R8, R15, R7, 0x1, P2 ;  /* 0x0000000f080d7211 */ /* 0x000fca00010f0c07 */
[----:B------:R0:W2:Y:S01]  /*3c60*/  @P1 LDG.E.LTC128B.U16 R7, desc[UR40][R12.64] ;  /* 0x000000280c071981 */ /* 0x0000a2000c1e1520 */
[----:B------:R-:W-:Y:S01]  /*3c70*/  LEA R8, P2, R114, UR4, 0x1 ;  /* 0x0000000472087c11 */ /* 0x000fe2000f8408ff */
[----:B------:R-:W-:Y:S01]  /*3c80*/  IMAD.WIDE.U32 R112, R20, R110, R10 ;  /* 0x0000006e14707225 */ /* 0x000fe200078e000a */
[----:B------:R-:W-:Y:S01]  /*3c90*/  ISETP.GT.AND P3, PT, R6, 0x1, PT ;  /* 0x000000010600780c */ /* 0x000fe20003f64270 */
[----:B------:R-:W-:Y:S01]  /*3ca0*/  BSSY B1, `(.L_x_34) ;  /* 0x0000011000017945 */ /* 0x000fe20003800000 */
[----:B------:R-:W-:Y:S01]  /*3cb0*/  SHF.L.U64.HI R115, R110, 0x3, R111 ;  /* 0x000000036e737819 */ /* 0x000fe2000001026f */
[----:B------:R-:W-:Y:S02]  /*3cc0*/  IMAD.IADD R113, R121, 0x1, R113 ;  /* 0x0000000179717824 */ /* 0x000fe400078e0271 */
[----:B------:R-:W-:-:S04]  /*3cd0*/  IMAD.WIDE.U32 R112, R105, R108, R112 ;  /* 0x0000006c69707225 */ /* 0x000fc800078e0070 */
[----:B0-----:R-:W-:Y:S01]  /*3ce0*/  IMAD.IADD R13, R109, 0x1, R113 ;  /* 0x000000016d0d7824 */ /* 0x001fe200078e0271 */
[----:B------:R-:W-:-:S04]  /*3cf0*/  LEA R12, P4, R112, R14, 0x1 ;  /* 0x0000000e700c7211 */ /* 0x000fc800078808ff */
[----:B------:R-:W-:Y:S01]  /*3d00*/  LEA.HI.X R13, R112, R15, R13, 0x1, P4 ;  /* 0x0000000f700d7211 */ /* 0x000fe200020f0c0d */
[----:B--2---:R-:W-:-:S04]  /*3d10*/  IMAD.U32 R9, R7, 0x10000, RZ ;  /* 0x0001000007097824 */ /* 0x004fc800078e00ff */
[----:B------:R-:W-:-:S04]  /*3d20*/  FMUL R9, R9, R106 ;  /* 0x0000006a09097220 */ /* 0x000fc80000400000 */
[----:B------:R-:W-:Y:S01]  /*3d30*/  FFMA R96, R96, R104, R9 ;  /* 0x0000006860607223 */ /* 0x000fe20000000009 */
[----:B------:R-:W-:Y:S01]  /*3d40*/  LEA.HI.X R9, R114, UR5, R107, 0x1, P2 ;  /* 0x0000000572097c11 */ /* 0x000fe200090f0c6b */
[----:B------:R-:W-:Y:S01]  /*3d50*/  IMAD.SHL.U32 R114, R110, 0x8, RZ ;  /* 0x000000086e727824 */ /* 0x000fe200078e00ff */
[----:B------:R-:W-:Y:S02]  /*3d60*/  ISETP.GT.AND P2, PT, R3, RZ, P3 ;  /* 0x000000ff0300720c */ /* 0x000fe40001f44270 */
[----:B------:R-:W-:-:S05]  /*3d70*/  F2FP.BF16.F32.PACK_AB R96, RZ, R96 ;  /* 0x00000060ff60723e */ /* 0x000fca00000010ff */
[----:B------:R0:W-:Y:S06]  /*3d80*/  @P1 STG.E.U16 desc[UR40][R8.64], R96 ;  /* 0x0000006008001986 */ /* 0x0001ec000c101528 */
[----:B------:R-:W-:Y:S05]  /*3d90*/  @!P2 BRA `(.L_x_35) ;  /* 0x000000000004a947 */ /* 0x000fea0003800000 */
[----:B------:R1:W5:Y:S02]  /*3da0*/  LDG.E.LTC128B.U16 R7, desc[UR40][R12.64+0x2] ;  /* 0x000002280c077981 */ /* 0x000364000c1e1520 */
.L_x_35:
[----:B------:R-:W-:Y:S05]  /*3db0*/  BSYNC B1 ;  /* 0x0000000000017941 */ /* 0x000fea0003800000 */
.L_x_34:
[----:B-----5:R-:W-:Y:S01]  /*3dc0*/  IMAD.U32 R107, R7, 0x10000, RZ ;  /* 0x00010000076b7824 */ /* 0x020fe200078e00ff */
[----:B------:R-:W-:Y:S01]  /*3dd0*/  ISETP.GT.AND P1, PT, R3, 0x8, P0 ;  /* 0x000000080300780c */ /* 0x000fe20000724270 */
[----:B------:R-:W-:Y:S01]  /*3de0*/  IMAD.WIDE.U32 R124, R20, R110, R114 ;  /* 0x0000006e147c7225 */ /* 0x000fe200078e0072 */
[----:B------:R-:W-:-:S03]  /*3df0*/  PRMT R126, R7, 0x7610, R126 ;  /* 0x00007610077e7816 */ /* 0x000fc6000000007e */
[----:B0-----:R-:W-:Y:S01]  /*3e00*/  FMUL R96, R107, R106 ;  /* 0x0000006a6b607220 */ /* 0x001fe20000400000 */
[----:B------:R-:W-:Y:S01]  /*3e10*/  IMAD.IADD R127, R121, 0x1, R125 ;  /* 0x00000001797f7824 */ /* 0x000fe200078e027d */
[----:B------:R-:W-:Y:S02]  /*3e20*/  IADD3 R107, P4, R118, R124, RZ ;  /* 0x0000007c766b7210 */ /* 0x000fe40007f9e0ff */
[----:B------:R-:W-:-:S03]  /*3e30*/  FFMA R97, R97, R104, R96 ;  /* 0x0000006861617223 */ /* 0x000fc60000000060 */
[----:B------:R-:W-:Y:S01]  /*3e40*/  IMAD.X R112, R127, 0x1, R117, P4 ;  /* 0x000000017f707824 */ /* 0x000fe200020e0675 */
[C---:B------:R-:W-:Y:S02]  /*3e50*/  LEA R96, P4, R107.reuse, R14, 0x1 ;  /* 0x0000000e6b607211 */ /* 0x040fe400078808ff */
[----:B------:R-:W-:Y:S02]  /*3e60*/  F2FP.BF16.F32.PACK_AB R113, RZ, R97 ;  /* 0x00000061ff71723e */ /* 0x000fe400000010ff */
[----:B------:R-:W-:-:S03]  /*3e70*/  LEA.HI.X R97, R107, R15, R112, 0x1, P4 ;  /* 0x0000000f6b617211 */ /* 0x000fc600020f0c70 */
[----:B------:R0:W-:Y:S04]  /*3e80*/  @P2 STG.E.U16 desc[UR40][R8.64+0x2], R113 ;  /* 0x0000027108002986 */ /* 0x0001e8000c101528 */
[----:B------:R2:W3:Y:S01]  /*3e90*/  @P1 LDG.E.LTC128B.U16 R126, desc[UR40][R96.64] ;  /* 0x00000028607e1981 */ /* 0x0004e2000c1e1520 */
[----:B------:R-:W-:Y:S01]  /*3ea0*/  IMAD.SHL.U32 R7, R4, 0x10, RZ ;  /* 0x0000001004077824 */ /* 0x000fe200078e00ff */
[----:B------:R-:W-:Y:S01]  /*3eb0*/  IADD3 R122, P2, R10, R124, RZ ;  /* 0x0000007c0a7a7210 */ /* 0x000fe20007f5e0ff */
[----:B------:R-:W-:Y:S03]  /*3ec0*/  BSSY B1, `(.L_x_36) ;  /* 0x0000011000017945 */ /* 0x000fe60003800000 */
[----:B------:R-:W-:Y:S01]  /*3ed0*/  IADD3 R112, P4, R7, R8, RZ ;  /* 0x0000000807707210 */ /* 0x000fe20007f9e0ff */
[----:B------:R-:W-:Y:S01]  /*3ee0*/  IMAD.X R123, R11, 0x1, R127, P2 ;  /* 0x000000010b7b7824 */ /* 0x000fe200010e067f */
[----:B------:R-:W-:Y:S01]  /*3ef0*/  ISETP.GT.AND P2, PT, R3, 0x8, P3 ;  /* 0x000000080300780c */ /* 0x000fe20001f44270 */
[----:B------:R-:W-:-:S04]  /*3f00*/  IMAD.WIDE.U32 R122, R105, R108, R122 ;  /* 0x0000006c697a7225 */ /* 0x000fc800078e007a */
[----:B------:R-:W-:Y:S01]  /*3f10*/  IMAD.IADD R123, R109, 0x1, R123 ;  /* 0x000000016d7b7824 */ /* 0x000fe200078e027b */
[----:B--2---:R-:W-:-:S04]  /*3f20*/  LEA R96, P5, R122, R14, 0x1 ;  /* 0x0000000e7a607211 */ /* 0x004fc800078a08ff */
[----:B------:R-:W-:Y:S01]  /*3f30*/  LEA.HI.X R97, R122, R15, R123, 0x1, P5 ;  /* 0x0000000f7a617211 */ /* 0x000fe200028f0c7b */
[----:B---3--:R-:W-:-:S04]  /*3f40*/  IMAD.U32 R107, R126, 0x10000, RZ ;  /* 0x000100007e6b7824 */ /* 0x008fc800078e00ff */
[----:B------:R-:W-:-:S04]  /*3f50*/  FMUL R107, R107, R106 ;  /* 0x0000006a6b6b7220 */ /* 0x000fc80000400000 */
[----:B------:R-:W-:Y:S01]  /*3f60*/  FFMA R98, R98, R104, R107 ;  /* 0x0000006862627223 */ /* 0x000fe2000000006b */
[----:B------:R-:W-:-:S04]  /*3f70*/  SHF.L.U64.HI R107, R4, 0x4, R5 ;  /* 0x00000004046b7819 */ /* 0x000fc80000010205 */
[----:B------:R-:W-:Y:S01]  /*3f80*/  F2FP.BF16.F32.PACK_AB R98, RZ, R98 ;  /* 0x00000062ff62723e */ /* 0x000fe200000010ff */
[----:B0-----:R-:W-:-:S05]  /*3f90*/  IMAD.X R113, R107, 0x1, R9, P4 ;  /* 0x000000016b717824 */ /* 0x001fca00020e0609 */
[----:B------:R0:W-:Y:S01]  /*3fa0*/  @P1 STG.E.U16 desc[UR40][R112.64], R98 ;  /* 0x0000006270001986 */ /* 0x0001e2000c101528 */
[----:B------:R-:W-:Y:S05]  /*3fb0*/  @!P2 BRA `(.L_x_37) ;  /* 0x000000000004a947 */ /* 0x000fea0003800000 */
[----:B------:R2:W5:Y:S02]  /*3fc0*/  LDG.E.LTC128B.U16 R126, desc[UR40][R96.64+0x2] ;  /* 0x00000228607e7981 */ /* 0x000564000c1e1520 */
.L_x_37:
[----:B------:R-:W-:Y:S05]  /*3fd0*/  BSYNC B1 ;  /* 0x0000000000017941 */ /* 0x000fea0003800000 */
.L_x_36:
[----:B-----5:R-:W-:Y:S01]  /*3fe0*/  IMAD.U32 R123, R126, 0x10000, RZ ;  /* 0x000100007e7b7824 */ /* 0x020fe200078e00ff */
[----:B------:R-:W-:Y:S01]  /*3ff0*/  ISETP.GT.AND P1, PT, R6, 0x8, PT ;  /* 0x000000080600780c */ /* 0x000fe20003f24270 */
[----:B------:R-:W-:Y:S01]  /*4000*/  BSSY B1, `(.L_x_38) ;  /* 0x000000c000017945 */ /* 0x000fe20003800000 */
[----:B------:R-:W-:Y:S02]  /*4010*/  IMAD R125, R111, 0x78, RZ ;  /* 0x000000786f7d7824 */ /* 0x000fe400078e02ff */
[----:B0-----:R-:W-:Y:S01]  /*4020*/  FMUL R98, R123, R106 ;  /* 0x0000006a7b627220 */ /* 0x001fe20000400000 */
[----:B------:R-:W-:-:S03]  /*4030*/  ISETP.GT.AND P4, PT, R3, RZ, P1 ;  /* 0x000000ff0300720c */ /* 0x000fc60000f84270 */
[----:B------:R-:W-:Y:S01]  /*4040*/  FFMA R98, R99, R104, R98 ;  /* 0x0000006863627223 */ /* 0x000fe20000000062 */
[----:B------:R-:W-:-:S04]  /*4050*/  IMAD.MOV.U32 R99, RZ, RZ, R127 ;  /* 0x000000ffff637224 */ /* 0x000fc800078e007f */
[----:B------:R-:W-:-:S04]  /*4060*/  F2FP.BF16.F32.PACK_AB R98, RZ, R98 ;  /* 0x00000062ff62723e */ /* 0x000fc800000010ff */
[----:B------:R-:W-:Y:S01]  /*4070*/  PRMT R122, R98, 0x7610, R122 ;  /* 0x00007610627a7816 */ /* 0x000fe2000000007a */
[----:B------:R-:W-:-:S04]  /*4080*/  IMAD.MOV.U32 R98, RZ, RZ, R124 ;  /* 0x000000ffff627224 */ /* 0x000fc800078e007c */
[----:B------:R0:W-:Y:S01]  /*4090*/  @P2 STG.E.U16 desc[UR40][R112.64+0x2], R122 ;  /* 0x0000027a70002986 */ /* 0x0001e2000c101528 */
[----:B------:R-:W-:Y:S05]  /*40a0*/  @!P4 BRA `(.L_x_39) ;  /* 0x000000000004c947 */ /* 0x000fea0003800000 */
[----:B------:R3:W5:Y:S02]  /*40b0*/  LDG.E.LTC128B.U16 R126, desc[UR40][R12.64+0x10] ;  /* 0x000010280c7e7981 */ /* 0x000764000c1e1520 */
.L_x_39:
[----:B------:R-:W-:Y:S05]  /*40c0*/  BSYNC B1 ;  /* 0x0000000000017941 */ /* 0x000fea0003800000 */
.L_x_38:
[----:B-----5:R-:W-:Y:S01]  /*40d0*/  IMAD.U32 R111, R126, 0x10000, RZ ;  /* 0x000100007e6f7824 */ /* 0x020fe200078e00ff */
[----:B------:R-:W-:Y:S01]  /*40e0*/  BSSY B1, `(.L_x_40) ;  /* 0x000000d000017945 */ /* 0x000fe20003800000 */
[----:B------:R-:W-:-:S04]  /*40f0*/  IMAD.WIDE.U32 R98, R110, 0x78, R98 ;  /* 0x000000786e627825 */ /* 0x000fc800078e0062 */
[----:B------:R-:W-:Y:S01]  /*4100*/  FMUL R111, R111, R106 ;  /* 0x0000006a6f6f7220 */ /* 0x000fe20000400000 */
[----:B------:R-:W-:Y:S01]  /*4110*/  IMAD.IADD R127, R99, 0x1, R125 ;  /* 0x00000001637f7824 */ /* 0x000fe200078e027d */
[----:B0-----:R-:W-:Y:S02]  /*4120*/  IADD3 R122, P2, P5, R118, R98, R114 ;  /* 0x00000062767a7210 */ /* 0x001fe40007d5e072 */
[----:B------:R-:W-:Y:S02]  /*4130*/  FFMA R111, R100, R104, R111 ;  /* 0x00000068646f7223 */ /* 0x000fe4000000006f */
[----:B------:R-:W-:-:S03]  /*4140*/  IADD3.X R123, R117, R127, R115, P2, P5 ;  /* 0x0000007f757b7210 */ /* 0x000fc600017ea473 */
[----:B------:R-:W-:Y:S02]  /*4150*/  F2FP.BF16.F32.PACK_AB R111, RZ, R111 ;  /* 0x0000006fff6f723e */ /* 0x000fe400000010ff */
[----:B------:R-:W-:-:S03]  /*4160*/  ISETP.GT.AND P2, PT, R6, 0x9, PT ;  /* 0x000000090600780c */ /* 0x000fc60003f44270 */
[----:B------:R0:W-:Y:S01]  /*4170*/  @P4 STG.E.U16 desc[UR40][R8.64+0x10], R111 ;  /* 0x0000106f08004986 */ /* 0x0001e2000c101528 */
[----:B------:R-:W-:-:S13]  /*4180*/  ISETP.GT.AND P5, PT, R3, RZ, P2 ;  /* 0x000000ff0300720c */ /* 0x000fda00017a4270 */
[----:B0-----:R-:W-:Y:S05]  /*4190*/  @!P5 BRA `(.L_x_41) ;  /* 0x000000000004d947 */ /* 0x001fea0003800000 */
[----:B------:R0:W5:Y:S02]  /*41a0*/  LDG.E.LTC128B.U16 R126, desc[UR40][R12.64+0x12] ;  /* 0x000012280c7e7981 */ /* 0x000164000c1e1520 */
.L_x_41:
[----:B------:R-:W-:Y:S05]  /*41b0*/  BSYNC B1 ;  /* 0x0000000000017941 */ /* 0x000fea0003800000 */
.L_x_40:
[----:B-----5:R-:W-:Y:S01]  /*41c0*/  IMAD.U32 R111, R126, 0x10000, RZ ;  /* 0x000100007e6f7824 */ /* 0x020fe200078e00ff */
[----:B------:R-:W-:Y:S01]  /*41d0*/  ISETP.GT.AND P4, PT, R3, 0x8, P1 ;  /* 0x000000080300780c */ /* 0x000fe20000f84270 */
[----:B------:R-:W-:Y:S02]  /*41e0*/  BSSY B1, `(.L_x_42) ;  /* 0x0000007000017945 */ /* 0x000fe40003800000 */
[----:B------:R-:W-:-:S04]  /*41f0*/  FMUL R100, R111, R106 ;  /* 0x0000006a6f647220 */ /* 0x000fc80000400000 */
[----:B------:R-:W-:-:S05]  /*4200*/  FFMA R100, R101, R104, R100 ;  /* 0x0000006865647223 */ /* 0x000fca0000000064 */
[----:B------:R-:W-:-:S05]  /*4210*/  F2FP.BF16.F32.PACK_AB R100, RZ, R100 ;  /* 0x00000064ff64723e */ /* 0x000fca00000010ff */
[----:B------:R4:W-:Y:S01]  /*4220*/  @P5 STG.E.U16 desc[UR40][R8.64+0x12], R100 ;  /* 0x0000126408005986 */ /* 0x0009e2000c101528 */
[----:B------:R-:W-:Y:S05]  /*4230*/  @!P4 BRA `(.L_x_43) ;  /* 0x000000000004c947 */ /* 0x000fea0003800000 */
[----:B------:R0:W5:Y:S02]  /*4240*/  LDG.E.LTC128B.U16 R126, desc[UR40][R96.64+0x10] ;  /* 0x00001028607e7981 */ /* 0x000164000c1e1520 */
.L_x_43:
[----:B------:R-:W-:Y:S05]  /*4250*/  BSYNC B1 ;  /* 0x0000000000017941 */ /* 0x000fea0003800000 */
.L_x_42:
        /* <DEDUP_REMOVED lines=9> */
.L_x_45:
[----:B------:R-:W-:Y:S05]  /*42f0*/  BSYNC B1 ;  /* 0x0000000000017941 */ /* 0x000fea0003800000 */
.L_x_44:
[----:B-----5:R-:W-:-:S04]  /*4300*/  IMAD.U32 R99, R126, 0x10000, RZ ;  /* 0x000100007e637824 */ /* 0x020fc800078e00ff */
[----:B----4-:R-:W-:Y:S01]  /*4310*/  FMUL R100, R99, R106 ;  /* 0x0000006a63647220 */ /* 0x010fe20000400000 */
[----:B------:R-:W-:-:S03]  /*4320*/  IADD3 R99, P4, R118, R98, RZ ;  /* 0x0000006276637210 */ /* 0x000fc60007f9e0ff */
[----:B------:R-:W-:Y:S02]  /*4330*/  FFMA R100, R103, R104, R100 ;  /* 0x0000006867647223 */ /* 0x000fe40000000064 */
[----:B------:R-:W-:Y:S01]  /*4340*/  IMAD.X R116, R127, 0x1, R117, P4 ;  /* 0x000000017f747824 */ /* 0x000fe200020e0675 */
[C---:B------:R-:W-:Y:S02]  /*4350*/  LEA R98, P4, R99.reuse, R14, 0x1 ;  /* 0x0000000e63627211 */ /* 0x040fe400078808ff */
[----:B------:R-:W-:Y:S02]  /*4360*/  F2FP.BF16.F32.PACK_AB R100, RZ, R100 ;  /* 0x00000064ff64723e */ /* 0x000fe400000010ff */
[----:B------:R-:W-:Y:S02]  /*4370*/  LEA.HI.X R99, R99, R15, R116, 0x1, P4 ;  /* 0x0000000f63637211 */ /* 0x000fe400020f0c74 */
[----:B0-----:R-:W-:-:S05]  /*4380*/  PRMT R101, R100, 0x7610, R101 ;  /* 0x0000761064657816 */ /* 0x001fca0000000065 */
[----:B------:R0:W-:Y:S01]  /*4390*/  @P5 STG.E.U16 desc[UR40][R112.64+0x12], R101 ;  /* 0x0000126570005986 */ /* 0x0001e2000c101528 */
[----:B------:R-:W-:-:S13]  /*43a0*/  ISETP.GT.AND P5, PT, R3, 0x80, P0 ;  /* 0x000000800300780c */ /* 0x000fda00007a4270 */
[----:B------:R4:W2:Y:S01]  /*43b0*/  @P5 LDG.E.LTC128B.U16 R126, desc[UR40][R98.64] ;  /* 0x00000028627e5981 */ /* 0x0008a2000c1e1520 */
[----:B------:R-:W-:Y:S01]  /*43c0*/  IMAD.WIDE.U32 R116, R110, 0x78, R114 ;  /* 0x000000786e747825 */ /* 0x000fe200078e0072 */
[----:B------:R-:W-:Y:S03]  /*43d0*/  BSSY B1, `(.L_x_46) ;  /* 0x0000016000017945 */ /* 0x000fe60003800000 */
[----:B------:R-:W-:Y:S02]  /*43e0*/  IMAD.IADD R119, R125, 0x1, R117 ;  /* 0x000000017d777824 */ /* 0x000fe400078e0275 */
[----:B------:R-:W-:Y:S02]  /*43f0*/  IMAD.MOV.U32 R118, RZ, RZ, R116 ;  /* 0x000000ffff767224 */ /* 0x000fe400078e0074 */
[----:B------:R-:W-:Y:S02]  /*4400*/  IMAD R5, R5, 0xf0, RZ ;  /* 0x000000f005057824 */ /* 0x000fe400078e02ff */
[----:B0-----:R-:W-:-:S03]  /*4410*/  IMAD.WIDE.U32 R100, R20, R110, R118 ;  /* 0x0000006e14647225 */ /* 0x001fc600078e0076 */
[----:B------:R-:W-:-:S04]  /*4420*/  IADD3 R102, P4, R10, R100, RZ ;  /* 0x000000640a667210 */ /* 0x000fc80007f9e0ff */
[----:B------:R-:W-:-:S03]  /*4430*/  IADD3.X R103, R11, R121, R101, P4, !PT ;  /* 0x000000790b677210 */ /* 0x000fc600027fe465 */
[----:B------:R-:W-:-:S04]  /*4440*/  IMAD.WIDE.U32 R102, R105, R108, R102 ;  /* 0x0000006c69667225 */ /* 0x000fc800078e0066 */
[----:B----4-:R-:W-:Y:S01]  /*4450*/  IMAD.IADD R99, R109, 0x1, R103 ;  /* 0x000000016d637824 */ /* 0x010fe200078e0267 */
[----:B------:R-:W-:-:S04]  /*4460*/  LEA R98, P4, R102, R14, 0x1 ;  /* 0x0000000e66627211 */ /* 0x000fc800078808ff */
[----:B------:R-:W-:Y:S02]  /*4470*/  LEA.HI.X R99, R102, R15, R99, 0x1, P4 ;  /* 0x0000000f66637211 */ /* 0x000fe400020f0c63 */
[----:B------:R-:W-:Y:S01]  /*4480*/  ISETP.GT.AND P4, PT, R3, 0x80, P3 ;  /* 0x000000800300780c */ /* 0x000fe20001f84270 */
[----:B--2---:R-:W-:-:S04]  /*4490*/  IMAD.U32 R101, R126, 0x10000, RZ ;  /* 0x000100007e657824 */ /* 0x004fc800078e00ff */
[----:B------:R-:W-:-:S04]  /*44a0*/  FMUL R101, R101, R106 ;  /* 0x0000006a65657220 */ /* 0x000fc80000400000 */
[----:B------:R-:W-:Y:S01]  /*44b0*/  FFMA R88, R88, R104, R101 ;  /* 0x0000006858587223 */ /* 0x000fe20000000065 */
[----:B------:R-:W-:-:S04]  /*44c0*/  IMAD.WIDE.U32 R100, R4, 0xf0, R112 ;  /* 0x000000f004647825 */ /* 0x000fc800078e0070 */
[----:B------:R-:W-:Y:S01]  /*44d0*/  F2FP.BF16.F32.PACK_AB R88, RZ, R88 ;  /* 0x00000058ff58723e */ /* 0x000fe200000010ff */
[----:B------:R-:W-:Y:S02]  /*44e0*/  IMAD.IADD R103, R101, 0x1, R5 ;  /* 0x0000000165677824 */ /* 0x000fe400078e0205 */
[----:B------:R-:W-:-:S05]  /*44f0*/  @P5 IMAD.MOV.U32 R102, RZ, RZ, R100 ;  /* 0x000000ffff665224 */ /* 0x000fca00078e0064 */
[----:B------:R0:W-:Y:S01]  /*4500*/  @P5 STG.E.U16 desc[UR40][R102.64], R88 ;  /* 0x0000005866005986 */ /* 0x0001e2000c101528 */
[----:B------:R-:W-:Y:S05]  /*4510*/  @!P4 BRA `(.L_x_47) ;  /* 0x000000000004c947 */ /* 0x000fea0003800000 */
[----:B------:R2:W5:Y:S02]  /*4520*/  LDG.E.LTC128B.U16 R126, desc[UR40][R98.64+0x2] ;  /* 0x00000228627e7981 */ /* 0x000564000c1e1520 */
.L_x_47:
[----:B------:R-:W-:Y:S05]  /*4530*/  BSYNC B1 ;  /* 0x0000000000017941 */ /* 0x000fea0003800000 */
.L_x_46:
[----:B-----5:R-:W-:Y:S01]  /*4540*/  IMAD.U32 R21, R126, 0x10000, RZ ;  /* 0x000100007e157824 */ /* 0x020fe200078e00ff */
[----:B------:R-:W-:Y:S01]  /*4550*/  IADD3 R116, P5, R114, R116, RZ ;  /* 0x0000007472747210 */ /* 0x000fe20007fbe0ff */
[----:B------:R-:W-:Y:S01]  /*4560*/  @P4 IMAD.MOV.U32 R114, RZ, RZ, R100 ;  /* 0x000000ffff724224 */ /* 0x000fe200078e0064 */
[----:B------:R-:W-:Y:S01]  /*4570*/  ISETP.GT.AND P0, PT, R3, 0x88, P0 ;  /* 0x000000880300780c */ /* 0x000fe20000704270 */
[----:B0-----:R-:W-:Y:S01]  /*4580*/  FMUL R88, R21, R106 ;  /* 0x0000006a15587220 */ /* 0x001fe20000400000 */
[----:B------:R-:W-:Y:S01]  /*4590*/  BSSY B1, `(.L_x_48) ;  /* 0x000000d000017945 */ /* 0x000fe20003800000 */
[----:B------:R-:W-:Y:S02]  /*45a0*/  IMAD.X R117, R119, 0x1, R115, P5 ;  /* 0x0000000177757824 */ /* 0x000fe400028e0673 */
[----:B------:R-:W-:Y:S01]  /*45b0*/  FFMA R88, R89, R104, R88 ;  /* 0x0000006859587223 */ /* 0x000fe20000000058 */
[----:B------:R-:W-:Y:S02]  /*45c0*/  @P4 IMAD.MOV.U32 R115, RZ, RZ, R103 ;  /* 0x000000ffff734224 */ /* 0x000fe400078e0067 */
[----:B------:R-:W-:-:S02]  /*45d0*/  IMAD.WIDE.U32 R110, R20, R110, R116 ;  /* 0x0000006e146e7225 */ /* 0x000fc400078e0074 */
[----:B------:R-:W-:-:S04]  /*45e0*/  F2FP.BF16.F32.PACK_AB R88, RZ, R88 ;  /* 0x00000058ff58723e */ /* 0x000fc800000010ff */
[----:B------:R-:W-:Y:S02]  /*45f0*/  PRMT R21, R88, 0x7610, R21 ;  /* 0x0000761058157816 */ /* 0x000fe40000000015 */
[----:B------:R-:W-:-:S03]  /*4600*/  IADD3 R88, P5, R10, R110, RZ ;  /* 0x0000006e0a587210 */ /* 0x000fc60007fbe0ff */
[----:B------:R0:W-:Y:S01]  /*4610*/  @P4 STG.E.U16 desc[UR40][R114.64+0x2], R21 ;  /* 0x0000021572004986 */ /* 0x0001e2000c101528 */
[----:B------:R-:W-:-:S04]  /*4620*/  LEA R20, P4, R122, R14, 0x1 ;  /* 0x0000000e7a147211 */ /* 0x000fc800078808ff */
[----:B0-----:R-:W-:Y:S01]  /*4630*/  LEA.HI.X R21, R122, R15, R123, 0x1, P4 ;  /* 0x0000000f7a157211 */ /* 0x001fe200020f0c7b */
[----:B------:R-:W-:Y:S08]  /*4640*/  @!P0 BRA `(.L_x_49) ;  /* 0x0000000000048947 */ /* 0x000ff00003800000 */
[----:B------:R0:W5:Y:S02]  /*4650*/  LDG.E.LTC128B.U16 R126, desc[UR40][R20.64] ;  /* 0x00000028147e7981 */ /* 0x000164000c1e1520 */
.L_x_49:
[----:B------:R-:W-:Y:S05]  /*4660*/  BSYNC B1 ;  /* 0x0000000000017941 */ /* 0x000fea0003800000 */
.L_x_48:
[----:B0----5:R-:W-:Y:S01]  /*4670*/  IMAD.U32 R21, R126, 0x10000, RZ ;  /* 0x000100007e157824 */ /* 0x021fe200078e00ff */
[----:B------:R-:W-:Y:S01]  /*4680*/  IADD3.X R89, R11, R121, R111, P5, !PT ;  /* 0x000000790b597210 */ /* 0x000fe20002ffe46f */
[----:B------:R-:W-:Y:S01]  /*4690*/  BSSY B1, `(.L_x_50) ;  /* 0x000000e000017945 */ /* 0x000fe20003800000 */
[----:B------:R-:W-:Y:S01]  /*46a0*/  IADD3 R10, P4, R7, R100, RZ ;  /* 0x00000064070a7210 */ /* 0x000fe20007f9e0ff */
[----:B------:R-:W-:Y:S01]  /*46b0*/  FMUL R11, R21, R106 ;  /* 0x0000006a150b7220 */ /* 0x000fe20000400000 */
[----:B------:R-:W-:Y:S01]  /*46c0*/  ISETP.GT.AND P3, PT, R3, 0x88, P3 ;  /* 0x000000880300780c */ /* 0x000fe20001f64270 */
[----:B------:R-:W-:-:S04]  /*46d0*/  IMAD.WIDE.U32 R20, R105, R108, R88 ;  /* 0x0000006c69147225 */ /* 0x000fc800078e0058 */
[----:B------:R-:W-:Y:S01]  /*46e0*/  FFMA R11, R90, R104, R11 ;  /* 0x000000685a0b7223 */ /* 0x000fe2000000000b */
[----:B------:R-:W-:Y:S01]  /*46f0*/  IMAD.IADD R109, R109, 0x1, R21 ;  /* 0x000000016d6d7824 */ /* 0x000fe200078e0215 */
[----:B------:R-:W-:-:S03]  /*4700*/  LEA R14, P5, R20, R14, 0x1 ;  /* 0x0000000e140e7211 */ /* 0x000fc600078a08ff */
[----:B------:R-:W-:Y:S01]  /*4710*/  F2FP.BF16.F32.PACK_AB R21, RZ, R11 ;  /* 0x0000000bff15723e */ /* 0x000fe200000010ff */
[----:B------:R-:W-:Y:S01]  /*4720*/  IMAD.X R11, R103, 0x1, R107, P4 ;  /* 0x00000001670b7824 */ /* 0x000fe200020e066b */
[----:B------:R-:W-:-:S04]  /*4730*/  LEA.HI.X R15, R20, R15, R109, 0x1, P5 ;  /* 0x0000000f140f7211 */ /* 0x000fc800028f0c6d */
[----:B------:R0:W-:Y:S01]  /*4740*/  @P0 STG.E.U16 desc[UR40][R10.64], R21 ;  /* 0x000000150a000986 */ /* 0x0001e2000c101528 */
[----:B------:R-:W-:Y:S05]  /*4750*/  @!P3 BRA `(.L_x_51) ;  /* 0x000000000004b947 */ /* 0x000fea0003800000 */
[----:B------:R4:W5:Y:S02]  /*4760*/  LDG.E.LTC128B.U16 R126, desc[UR40][R14.64+0x2] ;  /* 0x000002280e7e7981 */ /* 0x000964000c1e1520 */
.L_x_51:
[----:B------:R-:W-:Y:S05]  /*4770*/  BSYNC B1 ;  /* 0x0000000000017941 */ /* 0x000fea0003800000 */
.L_x_50:
[----:B0----5:R-:W-:Y:S01]  /*4780*/  IMAD.U32 R21, R126, 0x10000, RZ ;  /* 0x000100007e157824 */ /* 0x021fe200078e00ff */
        /* <DEDUP_REMOVED lines=8> */
.L_x_53:
[----:B------:R-:W-:Y:S05]  /*4810*/  BSYNC B1 ;  /* 0x0000000000017941 */ /* 0x000fea0003800000 */
.L_x_52:
[----:B-----5:R-:W-:Y:S01]  /*4820*/  IMAD.U32 R21, R126, 0x10000, RZ ;  /* 0x000100007e157824 */ /* 0x020fe200078e00ff */
[----:B------:R-:W-:Y:S01]  /*4830*/  ISETP.GT.AND P3, PT, R3, 0x80, P2 ;  /* 0x000000800300780c */ /* 0x000fe20001764270 */
[----:B0-----:R-:W-:Y:S01]  /*4840*/  @P0 IMAD.MOV.U32 R20, RZ, RZ, R100 ;  /* 0x000000ffff140224 */ /* 0x001fe200078e0064 */
[----:B------:R-:W-:Y:S01]  /*4850*/  BSSY B1, `(.L_x_54) ;  /* 0x0000009000017945 */ /* 0x000fe20003800000 */
[----:B------:R-:W-:-:S04]  /*4860*/  FMUL R21, R21, R106 ;  /* 0x0000006a15157220 */ /* 0x000fc80000400000 */
[----:B------:R-:W-:-:S05]  /*4870*/  FFMA R21, R92, R104, R21 ;  /* 0x000000685c157223 */ /* 0x000fca0000000015 */
[----:B------:R-:W-:-:S04]  /*4880*/  F2FP.BF16.F32.PACK_AB R21, RZ, R21 ;  /* 0x00000015ff15723e */ /* 0x000fc800000010ff */
[----:B------:R-:W-:Y:S01]  /*4890*/  PRMT R88, R21, 0x7610, R88 ;  /* 0x0000761015587816 */ /* 0x000fe20000000058 */
[----:B------:R-:W-:-:S05]  /*48a0*/  @P0 IMAD.MOV.U32 R21, RZ, RZ, R103 ;  /* 0x000000ffff150224 */ /* 0x000fca00078e0067 */
[----:B------:R0:W-:Y:S01]  /*48b0*/  @P0 STG.E.U16 desc[UR40][R20.64+0x10], R88 ;  /* 0x0000105814000986 */ /* 0x0001e2000c101528 */
[----:B------:R-:W-:Y:S05]  /*48c0*/  @!P3 BRA `(.L_x_55) ;  /* 0x000000000004b947 */ /* 0x000fea0003800000 */
[----:B------:R0:W5:Y:S02]  /*48d0*/  LDG.E.LTC128B.U16 R126, desc[UR40][R98.64+0x12] ;  /* 0x00001228627e7981 */ /* 0x000164000c1e1520 */
.L_x_55:
[----:B------:R-:W-:Y:S05]  /*48e0*/  BSYNC B1 ;  /* 0x0000000000017941 */ /* 0x000fea0003800000 */
.L_x_54:
[----:B0----5:R-:W-:Y:S01]  /*48f0*/  IMAD.U32 R21, R126, 0x10000, RZ ;  /* 0x000100007e157824 */ /* 0x021fe200078e00ff */
[----:B------:R-:W-:Y:S01]  /*4900*/  ISETP.GT.AND P1, PT, R3, 0x88, P1 ;  /* 0x000000880300780c */ /* 0x000fe20000f24270 */
[----:B------:R-:W-:Y:S01]  /*4910*/  @P3 IMAD.MOV.U32 R101, RZ, RZ, R103 ;  /* 0x000000ffff653224 */ /* 0x000fe200078e0067 */
[----:B------:R-:W-:Y:S01]  /*4920*/  BSSY B1, `(.L_x_56) ;  /* 0x0000007000017945 */ /* 0x000fe20003800000 */
[----:B------:R-:W-:-:S04]  /*4930*/  FMUL R20, R21, R106 ;  /* 0x0000006a15147220 */ /* 0x000fc80000400000 */
[----:B------:R-:W-:-:S05]  /*4940*/  FFMA R20, R93, R104, R20 ;  /* 0x000000685d147223 */ /* 0x000fca0000000014 */
[----:B------:R-:W-:-:S05]  /*4950*/  F2FP.BF16.F32.PACK_AB R20, RZ, R20 ;  /* 0x00000014ff14723e */ /* 0x000fca00000010ff */
[----:B------:R0:W-:Y:S01]  /*4960*/  @P3 STG.E.U16 desc[UR40][R100.64+0x12], R20 ;  /* 0x0000121464003986 */ /* 0x0001e2000c101528 */
[----:B------:R-:W-:Y:S05]  /*4970*/  @!P1 BRA `(.L_x_57) ;  /* 0x0000000000049947 */ /* 0x000fea0003800000 */
[----:B------:R0:W5:Y:S02]  /*4980*/  LDG.E.LTC128B.U16 R126, desc[UR40][R14.64+0x10] ;  /* 0x000010280e7e7981 */ /* 0x000164000c1e1520 */
.L_x_57:
[----:B------:R-:W-:Y:S05]  /*4990*/  BSYNC B1 ;  /* 0x0000000000017941 */ /* 0x000fea0003800000 */
.L_x_56:
        /* <DEDUP_REMOVED lines=9> */
.L_x_59:
[----:B------:R-:W-:Y:S05]  /*4a30*/  BSYNC B1 ;  /* 0x0000000000017941 */ /* 0x000fea0003800000 */
.L_x_58:
[----:B0----5:R-:W-:Y:S01]  /*4a40*/  IMAD.U32 R21, R126, 0x10000, RZ ;  /* 0x000100007e157824 */ /* 0x021fe200078e00ff */
[----:B------:R-:W-:Y:S01]  /*4a50*/  ISETP.GT.AND P3, PT, R6, 0x10, PT ;  /* 0x000000100600780c */ /* 0x000fe20003f64270 */
[----:B------:R-:W-:Y:S02]  /*4a60*/  BSSY B1, `(.L_x_60) ;  /* 0x0000008000017945 */ /* 0x000fe40003800000 */
[----:B------:R-:W-:Y:S01]  /*4a70*/  FMUL R20, R21, R106 ;  /* 0x0000006a15147220 */ /* 0x000fe20000400000 */
[----:B------:R-:W-:-:S03]  /*4a80*/  ISETP.GT.AND P0, PT, R3, RZ, P3 ;  /* 0x000000ff0300720c */ /* 0x000fc60001f04270 */
[----:B------:R-:W-:-:S05]  /*4a90*/  FFMA R20, R95, R104, R20 ;  /* 0x000000685f147223 */ /* 0x000fca0000000014 */
[----:B------:R-:W-:-:S05]  /*4aa0*/  F2FP.BF16.F32.PACK_AB R20, RZ, R20 ;  /* 0x00000014ff14723e */ /* 0x000fca00000010ff */
[----:B------:R0:W-:Y:S01]  /*4ab0*/  @P2 STG.E.U16 desc[UR40][R10.64+0x12], R20 ;  /* 0x000012140a002986 */ /* 0x0001e2000c101528 */
[----:B------:R-:W-:Y:S05]  /*4ac0*/  @!P0 BRA `(.L_x_61) ;  /* 0x0000000000048947 */ /* 0x000fea0003800000 */
[----:B------:R0:W5:Y:S02]  /*4ad0*/  LDG.E.LTC128B.U16 R126, desc[UR40][R12.64+0x20] ;  /* 0x000020280c7e7981 */ /* 0x000164000c1e1520 */
.L_x_61:
[----:B------:R-:W-:Y:S05]  /*4ae0*/  BSYNC B1 ;  /* 0x0000000000017941 */ /* 0x000fea0003800000 */
.L_x_60:
        /* <DEDUP_REMOVED lines=10> */
.L_x_63:
[----:B------:R-:W-:Y:S05]  /*4b90*/  BSYNC B1 ;  /* 0x0000000000017941 */ /* 0x000fea0003800000 */
.L_x_62:
        /* <DEDUP_REMOVED lines=9> */
.L_x_65:
[----:B------:R-:W-:Y:S05]  /*4c30*/  BSYNC B1 ;  /* 0x0000000000017941 */ /* 0x000fea0003800000 */
.L_x_64:
        /* <DEDUP_REMOVED lines=9> */
.L_x_67:
[----:B------:R-:W-:Y:S05]  /*4cd0*/  BSYNC B1 ;  /* 0x0000000000017941 */ /* 0x000fea0003800000 */
.L_x_66:
        /* <DEDUP_REMOVED lines=10> */
.L_x_69:
[----:B------:R-:W-:Y:S05]  /*4d80*/  BSYNC B1 ;  /* 0x0000000000017941 */ /* 0x000fea0003800000 */
.L_x_68:
[----:B-----5:R-:W-:Y:S01]  /*4d90*/  IMAD.U32 R11, R126, 0x10000, RZ ;  /* 0x000100007e0b7824 */ /* 0x020fe200078e00ff */
        /* <DEDUP_REMOVED lines=9> */
.L_x_71:
[----:B------:R-:W-:Y:S05]  /*4e30*/  BSYNC B1 ;  /* 0x0000000000017941 */ /* 0x000fea0003800000 */
.L_x_70:
        /* <DEDUP_REMOVED lines=9> */
.L_x_73:
[----:B------:R-:W-:Y:S05]  /*4ed0*/  BSYNC B1 ;  /* 0x0000000000017941 */ /* 0x000fea0003800000 */
.L_x_72:
        /* <DEDUP_REMOVED lines=9> */
.L_x_75:
[----:B------:R-:W-:Y:S05]  /*4f70*/  BSYNC B1 ;  /* 0x0000000000017941 */ /* 0x000fea0003800000 */
.L_x_74:
        /* <DEDUP_REMOVED lines=9> */
.L_x_77:
[----:B------:R-:W-:Y:S05]  /*5010*/  BSYNC B1 ;  /* 0x0000000000017941 */ /* 0x000fea0003800000 */
.L_x_76:
[----:B-----5:R-:W-:Y:S01]  /*5020*/  IMAD.U32 R11, R126, 0x10000, RZ ;  /* 0x000100007e0b7824 */ /* 0x020fe200078e00ff */
[----:B------:R-:W-:Y:S01]  /*5030*/  ISETP.GT.AND P4, PT, R3, 0x80, P2 ;  /* 0x000000800300780c */ /* 0x000fe20001784270 */
[----:B------:R-:W-:Y:S02]  /*5040*/  BSSY B1, `(.L_x_78) ;  /* 0x000000a000017945 */ /* 0x000fe40003800000 */
[----:B------:R-:W-:-:S04]  /*5050*/  FMUL R11, R11, R106 ;  /* 0x0000006a0b0b7220 */ /* 0x000fc80000400000 */
[----:B------:R-:W-:Y:S01]  /*5060*/  FFMA R72, R72, R104, R11 ;  /* 0x0000006848487223 */ /* 0x000fe2000000000b */
[----:B0-----:R-:W-:-:S04]  /*5070*/  IMAD.WIDE.U32 R10, R4, 0xf0, R112 ;  /* 0x000000f0040a7825 */ /* 0x001fc800078e0070 */
[----:B------:R-:W-:Y:S01]  /*5080*/  F2FP.BF16.F32.PACK_AB R72, RZ, R72 ;  /* 0x00000048ff48723e */ /* 0x000fe200000010ff */
[----:B------:R-:W-:Y:S02]  /*5090*/  IMAD.IADD R5, R5, 0x1, R11 ;  /* 0x0000000105057824 */ /* 0x000fe400078e020b */
[----:B------:R-:W-:-:S05]  /*50a0*/  IMAD.MOV.U32 R4, RZ, RZ, R10 ;  /* 0x000000ffff047224 */ /* 0x000fca00078e000a */
[----:B------:R0:W-:Y:S01]  /*50b0*/  @P5 STG.E.U16 desc[UR40][R4.64+0x20], R72 ;  /* 0x0000204804005986 */ /* 0x0001e2000c101528 */
[----:B------:R-:W-:Y:S05]  /*50c0*/  @!P4 BRA `(.L_x_79) ;  /* 0x000000000004c947 */ /* 0x000fea0003800000 */
[----:B------:R0:W5:Y:S02]  /*50d0*/  LDG.E.LTC128B.U16 R126, desc[UR40][R98.64+0x22] ;  /* 0x00002228627e7981 */ /* 0x000164000c1e1520 */
.L_x_79:
[----:B------:R-:W-:Y:S05]  /*50e0*/  BSYNC B1 ;  /* 0x0000000000017941 */ /* 0x000fea0003800000 */
.L_x_78:
        /* <DEDUP_REMOVED lines=9> */
.L_x_81:
[----:B------:R-:W-:Y:S05]  /*5180*/  BSYNC B1 ;  /* 0x0000000000017941 */ /* 0x000fea0003800000 */
.L_x_80:
[----:B-----5:R-:W-:Y:S01]  /*5190*/  IMAD.U32 R11, R126, 0x10000, RZ ;  /* 0x000100007e0b7824 */ /* 0x020fe200078e00ff */
[----:B------:R-:W-:Y:S01]  /*51a0*/  IADD3 R10, P4, R7, R10, RZ ;  /* 0x0000000a070a7210 */ /* 0x000fe20007f9e0ff */
[----:B------:R-:W-:Y:S01]  /*51b0*/  BSSY B1, `(.L_x_82) ;  /* 0x0000009000017945 */ /* 0x000fe20003800000 */
[----:B------:R-:W-:Y:S01]  /*51c0*/  ISETP.GT.AND P2, PT, R3, 0x88, P2 ;  /* 0x000000880300780c */ /* 0x000fe20001744270 */
[----:B------:R-:W-:-:S04]  /*51d0*/  FMUL R11, R11, R106 ;  /* 0x0000006a0b0b7220 */ /* 0x000fc80000400000 */
[----:B------:R-:W-:-:S05]  /*51e0*/  FFMA R11, R74, R104, R11 ;  /* 0x000000684a0b7223 */ /* 0x000fca000000000b */
[----:B------:R-:W-:Y:S01]  /*51f0*/  F2FP.BF16.F32.PACK_AB R7, RZ, R11 ;  /* 0x0000000bff07723e */ /* 0x000fe200000010ff */
[----:B------:R-:W-:-:S05]  /*5200*/  IMAD.X R11, R107, 0x1, R5, P4 ;  /* 0x000000016b0b7824 */ /* 0x000fca00020e0605 */
[----:B------:R0:W-:Y:S01]  /*5210*/  @P3 STG.E.U16 desc[UR40][R10.64+0x20], R7 ;  /* 0x000020070a003986 */ /* 0x0001e2000c101528 */
[----:B------:R-:W-:Y:S05]  /*5220*/  @!P2 BRA `(.L_x_83) ;  /* 0x000000000004a947 */ /* 0x000fea0003800000 */
[----:B------:R0:W5:Y:S02]  /*5230*/  LDG.E.LTC128B.U16 R126, desc[UR40][R14.64+0x22] ;  /* 0x000022280e7e7981 */ /* 0x000164000c1e1520 */
.L_x_83:
[----:B------:R-:W-:Y:S05]  /*5240*/  BSYNC B1 ;  /* 0x0000000000017941 */ /* 0x000fea0003800000 */
.L_x_82:
        /* <DEDUP_REMOVED lines=9> */
.L_x_85:
[----:B------:R-:W-:Y:S05]  /*52e0*/  BSYNC B1 ;  /* 0x0000000000017941 */ /* 0x000fea0003800000 */
.L_x_84:
        /* <DEDUP_REMOVED lines=9> */
.L_x_87:
[----:B------:R-:W-:Y:S05]  /*5380*/  BSYNC B1 ;  /* 0x0000000000017941 */ /* 0x000fea0003800000 */
.L_x_86:
        /* <DEDUP_REMOVED lines=9> */
.L_x_89:
[----:B------:R-:W-:Y:S05]  /*5420*/  BSYNC B1 ;  /* 0x0000000000017941 */ /* 0x000fea0003800000 */
.L_x_88:
        /* <DEDUP_REMOVED lines=9> */
.L_x_91:
[----:B------:R-:W-:Y:S05]  /*54c0*/  BSYNC B1 ;  /* 0x0000000000017941 */ /* 0x000fea0003800000 */
.L_x_90:
        /* <DEDUP_REMOVED lines=10> */
.L_x_93:
[----:B------:R-:W-:Y:S05]  /*5570*/  BSYNC B1 ;  /* 0x0000000000017941 */ /* 0x000fea0003800000 */
.L_x_92:
        /* <DEDUP_REMOVED lines=10> */
.L_x_95:
[----:B------:R-:W-:Y:S05]  /*5620*/  BSYNC B1 ;  /* 0x0000000000017941 */ /* 0x000fea0003800000 */
.L_x_94:
        /* <DEDUP_REMOVED lines=9> */
.L_x_97:
[----:B------:R-:W-:Y:S05]  /*56c0*/  BSYNC B1 ;  /* 0x0000000000017941 */ /* 0x000fea0003800000 */
.L_x_96:
        /* <DEDUP_REMOVED lines=9> */
.L_x_99:
[----:B------:R-:W-:Y:S05]  /*5760*/  BSYNC B1 ;  /* 0x0000000000017941 */ /* 0x000fea0003800000 */
.L_x_98:
        /* <DEDUP_REMOVED lines=10> */
.L_x_101:
[----:B------:R-:W-:Y:S05]  /*5810*/  BSYNC B1 ;  /* 0x0000000000017941 */ /* 0x000fea0003800000 */
.L_x_100:
        /* <DEDUP_REMOVED lines=10> */
.L_x_103:
[----:B------:R-:W-:Y:S05]  /*58c0*/  BSYNC B1 ;  /* 0x0000000000017941 */ /* 0x000fea0003800000 */
.L_x_102:
        /* <DEDUP_REMOVED lines=9> */
.L_x_105:
[----:B------:R-:W-:Y:S05]  /*5960*/  BSYNC B1 ;  /* 0x0000000000017941 */ /* 0x000fea0003800000 */
.L_x_104:
        /* <DEDUP_REMOVED lines=9> */
.L_x_107:
[----:B------:R-:W-:Y:S05]  /*5a00*/  BSYNC B1 ;  /* 0x0000000000017941 */ /* 0x000fea0003800000 */
.L_x_106:
        /* <DEDUP_REMOVED lines=9> */
.L_x_109:
[----:B------:R-:W-:Y:S05]  /*5aa0*/  BSYNC B1 ;  /* 0x0000000000017941 */ /* 0x000fea0003800000 */
.L_x_108:
        /* <DEDUP_REMOVED lines=9> */
.L_x_111:
[----:B------:R-:W-:Y:S05]  /*5b40*/  BSYNC B1 ;  /* 0x0000000000017941 */ /* 0x000fea0003800000 */
.L_x_110:
        /* <DEDUP_REMOVED lines=9> */
.L_x_113:
[----:B------:R-:W-:Y:S05]  /*5be0*/  BSYNC B1 ;  /* 0x0000000000017941 */ /* 0x000fea0003800000 */
.L_x_112:
        /* <DEDUP_REMOVED lines=9> */
.L_x_115:
[----:B------:R-:W-:Y:S05]  /*5c80*/  BSYNC B1 ;  /* 0x0000000000017941 */ /* 0x000fea0003800000 */
.L_x_114:
        /* <DEDUP_REMOVED lines=9> */
.L_x_117:
[----:B------:R-:W-:Y:S05]  /*5d20*/  BSYNC B1 ;  /* 0x0000000000017941 */ /* 0x000fea0003800000 */
.L_x_116:
        /* <DEDUP_REMOVED lines=9> */
.L_x_119:
[----:B------:R-:W-:Y:S05]  /*5dc0*/  BSYNC B1 ;  /* 0x0000000000017941 */ /* 0x000fea0003800000 */
.L_x_118:
        /* <DEDUP_REMOVED lines=9> */
.L_x_121:
[----:B------:R-:W-:Y:S05]  /*5e60*/  BSYNC B1 ;  /* 0x0000000000017941 */ /* 0x000fea0003800000 */
.L_x_120:
        /* <DEDUP_REMOVED lines=9> */
.L_x_123:
[----:B------:R-:W-:Y:S05]  /*5f00*/  BSYNC B1 ;  /* 0x0000000000017941 */ /* 0x000fea0003800000 */
.L_x_122:
        /* <DEDUP_REMOVED lines=10> */
.L_x_125:
[----:B------:R-:W-:Y:S05]  /*5fb0*/  BSYNC B1 ;  /* 0x0000000000017941 */ /* 0x000fea0003800000 */
.L_x_124:
        /* <DEDUP_REMOVED lines=10> */
.L_x_127:
[----:B------:R-:W-:Y:S05]  /*6060*/  BSYNC B1 ;  /* 0x0000000000017941 */ /* 0x000fea0003800000 */
.L_x_126:
        /* <DEDUP_REMOVED lines=9> */
.L_x_129:
[----:B------:R-:W-:Y:S05]  /*6100*/  BSYNC B1 ;  /* 0x0000000000017941 */ /* 0x000fea0003800000 */
.L_x_128:
        /* <DEDUP_REMOVED lines=9> */
.L_x_131:
[----:B------:R-:W-:Y:S05]  /*61a0*/  BSYNC B1 ;  /* 0x0000000000017941 */ /* 0x000fea0003800000 */
.L_x_130:
        /* <DEDUP_REMOVED lines=10> */
.L_x_133:
[----:B------:R-:W-:Y:S05]  /*6250*/  BSYNC B1 ;  /* 0x0000000000017941 */ /* 0x000fea0003800000 */
.L_x_132:
        /* <DEDUP_REMOVED lines=10> */
.L_x_135:
[----:B------:R-:W-:Y:S05]  /*6300*/  BSYNC B1 ;  /* 0x0000000000017941 */ /* 0x000fea0003800000 */
.L_x_134:
        /* <DEDUP_REMOVED lines=9> */
.L_x_137:
[----:B------:R-:W-:Y:S05]  /*63a0*/  BSYNC B1 ;  /* 0x0000000000017941 */ /* 0x000fea0003800000 */
.L_x_136:
        /* <DEDUP_REMOVED lines=9> */
.L_x_139:
[----:B------:R-:W-:Y:S05]  /*6440*/  BSYNC B1 ;  /* 0x0000000000017941 */ /* 0x000fea0003800000 */
.L_x_138:
        /* <DEDUP_REMOVED lines=9> */
.L_x_141:
[----:B------:R-:W-:Y:S05]  /*64e0*/  BSYNC B1 ;  /* 0x0000000000017941 */ /* 0x000fea0003800000 */
.L_x_140:
        /* <DEDUP_REMOVED lines=9> */
.L_x_143:
[----:B------:R-:W-:Y:S05]  /*6580*/  BSYNC B1 ;  /* 0x0000000000017941 */ /* 0x000fea0003800000 */
.L_x_142:
        /* <DEDUP_REMOVED lines=9> */
.L_x_145:
[----:B------:R-:W-:Y:S05]  /*6620*/  BSYNC B1 ;  /* 0x0000000000017941 */ /* 0x000fea0003800000 */
.L_x_144:
        /* <DEDUP_REMOVED lines=9> */
.L_x_147:
[----:B------:R-:W-:Y:S05]  /*66c0*/  BSYNC B1 ;  /* 0x0000000000017941 */ /* 0x000fea0003800000 */
.L_x_146:
        /* <DEDUP_REMOVED lines=9> */
.L_x_149:
[----:B------:R-:W-:Y:S05]  /*6760*/  BSYNC B1 ;  /* 0x0000000000017941 */ /* 0x000fea0003800000 */
.L_x_148:
        /* <DEDUP_REMOVED lines=9> */
.L_x_151:
[----:B------:R-:W-:Y:S05]  /*6800*/  BSYNC B1 ;  /* 0x0000000000017941 */ /* 0x000fea0003800000 */
.L_x_150:
        /* <DEDUP_REMOVED lines=9> */
.L_x_153:
[----:B------:R-:W-:Y:S05]  /*68a0*/  BSYNC B1 ;  /* 0x0000000000017941 */ /* 0x000fea0003800000 */
.L_x_152:
        /* <DEDUP_REMOVED lines=9> */
.L_x_155:
[----:B------:R-:W-:Y:S05]  /*6940*/  BSYNC B1 ;  /* 0x0000000000017941 */ /* 0x000fea0003800000 */
.L_x_154:
        /* <DEDUP_REMOVED lines=10> */
.L_x_157:
[----:B------:R-:W-:Y:S05]  /*69f0*/  BSYNC B1 ;  /* 0x0000000000017941 */ /* 0x000fea0003800000 */
.L_x_156:
        /* <DEDUP_REMOVED lines=10> */
.L_x_159:
[----:B------:R-:W-:Y:S05]  /*6aa0*/  BSYNC B1 ;  /* 0x0000000000017941 */ /* 0x000fea0003800000 */
.L_x_158:
        /* <DEDUP_REMOVED lines=9> */
.L_x_161:
[----:B------:R-:W-:Y:S05]  /*6b40*/  BSYNC B1 ;  /* 0x0000000000017941 */ /* 0x000fea0003800000 */
.L_x_160:
        /* <DEDUP_REMOVED lines=9> */
.L_x_163:
[----:B------:R-:W-:Y:S05]  /*6be0*/  BSYNC B1 ;  /* 0x0000000000017941 */ /* 0x000fea0003800000 */
.L_x_162:
        /* <DEDUP_REMOVED lines=10> */
.L_x_165:
[----:B------:R-:W-:Y:S05]  /*6c90*/  BSYNC B1 ;  /* 0x0000000000017941 */ /* 0x000fea0003800000 */
.L_x_164:
        /* <DEDUP_REMOVED lines=10> */
.L_x_167:
[----:B------:R-:W-:Y:S05]  /*6d40*/  BSYNC B1 ;  /* 0x0000000000017941 */ /* 0x000fea0003800000 */
.L_x_166:
        /* <DEDUP_REMOVED lines=9> */
.L_x_169:
[----:B------:R-:W-:Y:S05]  /*6de0*/  BSYNC B1 ;  /* 0x0000000000017941 */ /* 0x000fea0003800000 */
.L_x_168:
        /* <DEDUP_REMOVED lines=9> */
.L_x_171:
[----:B------:R-:W-:Y:S05]  /*6e80*/  BSYNC B1 ;  /* 0x0000000000017941 */ /* 0x000fea0003800000 */
.L_x_170:
        /* <DEDUP_REMOVED lines=9> */
.L_x_173:
[----:B------:R-:W-:Y:S05]  /*6f20*/  BSYNC B1 ;  /* 0x0000000000017941 */ /* 0x000fea0003800000 */
.L_x_172:
        /* <DEDUP_REMOVED lines=9> */
.L_x_175:
[----:B------:R-:W-:Y:S05]  /*6fc0*/  BSYNC B1 ;  /* 0x0000000000017941 */ /* 0x000fea0003800000 */
.L_x_174:
        /* <DEDUP_REMOVED lines=9> */
.L_x_177:
[----:B------:R-:W-:Y:S05]  /*7060*/  BSYNC B1 ;  /* 0x0000000000017941 */ /* 0x000fea0003800000 */
.L_x_176:
        /* <DEDUP_REMOVED lines=9> */
.L_x_179:
[----:B------:R-:W-:Y:S05]  /*7100*/  BSYNC B1 ;  /* 0x0000000000017941 */ /* 0x000fea0003800000 */
.L_x_178:
        /* <DEDUP_REMOVED lines=9> */
.L_x_181:
[----:B------:R-:W-:Y:S05]  /*71a0*/  BSYNC B1 ;  /* 0x0000000000017941 */ /* 0x000fea0003800000 */
.L_x_180:
        /* <DEDUP_REMOVED lines=9> */
.L_x_183:
[----:B------:R-:W-:Y:S05]  /*7240*/  BSYNC B1 ;  /* 0x0000000000017941 */ /* 0x000fea0003800000 */
.L_x_182:
        /* <DEDUP_REMOVED lines=9> */
.L_x_185:
[----:B------:R-:W-:Y:S05]  /*72e0*/  BSYNC B1 ;  /* 0x0000000000017941 */ /* 0x000fea0003800000 */
.L_x_184:
        /* <DEDUP_REMOVED lines=9> */
.L_x_187:
[----:B------:R-:W-:Y:S05]  /*7380*/  BSYNC B1 ;  /* 0x0000000000017941 */ /* 0x000fea0003800000 */
.L_x_186:
[----:B------:R-:W-:Y:S05]  /*7390*/  @!P0 BRA `(.L_x_188) ;  /* 0x0000001400c08947 */ /* 0x000fea0003800000 */
[----:B-----5:R-:W-:-:S04]  /*73a0*/  IMAD.U32 R3, R126, 0x10000, RZ ;  /* 0x000100007e037824 */ /* 0x020fc800078e00ff */
[----:B------:R-:W-:-:S04]  /*73b0*/  FMUL R4, R3, R106 ;  /* 0x0000006a03047220 */ /* 0x000fc80000400000 */
[----:B------:R-:W-:-:S05]  /*73c0*/  FFMA R4, R31, R104, R4 ;  /* 0x000000681f047223 */ /* 0x000fca0000000004 */
[----:B------:R-:W-:-:S05]  /*73d0*/  F2FP.BF16.F32.PACK_AB R4, RZ, R4 ;  /* 0x00000004ff04723e */ /* 0x000fca00000010ff */
[----:B------:R0:W-:Y:S01]  /*73e0*/  STG.E.U16 desc[UR40][R10.64+0x92], R4 ;  /* 0x000092040a007986 */ /* 0x0001e2000c101528 */
[----:B------:R-:W-:Y:S05]  /*73f0*/  BRA `(.L_x_188) ;  /* 0x0000001400a87947 */ /* 0x000fea0003800000 */
.L_x_33:
[----:B------:R-:W-:Y:S01]  /*7400*/  ULDC.64 UR4, c[0x0][0x5c0] ;  /* 0x0001700000047ab9 */ /* 0x000fe20000000a00 */
[-C--:B------:R-:W-:Y:S01]  /*7410*/  FMUL R96, R96, R104.reuse ;  /* 0x0000006860607220 */ /* 0x080fe20000400000 */
[----:B------:R-:W-:Y:S01]  /*7420*/  LEA R8, P2, R114, UR4, 0x1 ;  /* 0x0000000472087c11 */ /* 0x000fe2000f8408ff */
[----:B------:R-:W-:Y:S01]  /*7430*/  IMAD.SHL.U32 R105, R4, 0x10, RZ ;  /* 0x0000001004697824 */ /* 0x000fe200078e00ff */
[----:B------:R-:W-:Y:S01]  /*7440*/  ISETP.GT.AND P3, PT, R6, 0x1, PT ;  /* 0x000000010600780c */ /* 0x000fe20003f64270 */
[----:B------:R-:W-:Y:S01]  /*7450*/  FMUL R97, R97, R104 ;  /* 0x0000006861617220 */ /* 0x000fe20000400000 */
[----:B------:R-:W-:Y:S01]  /*7460*/  F2FP.BF16.F32.PACK_AB R96, RZ, R96 ;  /* 0x00000060ff60723e */ /* 0x000fe200000010ff */
[-C--:B------:R-:W-:Y:S01]  /*7470*/  FMUL R99, R99, R104.reuse ;  /* 0x0000006863637220 */ /* 0x080fe20000400000 */
[----:B------:R-:W-:Y:S01]  /*7480*/  LEA.HI.X R9, R114, UR5, R107, 0x1, P2 ;  /* 0x0000000572097c11 */ /* 0x000fe200090f0c6b */
[-C--:B------:R-:W-:Y:S01]  /*7490*/  FMUL R98, R98, R104.reuse ;  /* 0x0000006862627220 */ /* 0x080fe20000400000 */
[----:B------:R-:W-:Y:S01]  /*74a0*/  ISETP.GT.AND P2, PT, R3, RZ, P3 ;  /* 0x000000ff0300720c */ /* 0x000fe20001f44270 */
[-C--:B------:R-:W-:Y:S01]  /*74b0*/  FMUL R101, R101, R104.reuse ;  /* 0x0000006865657220 */ /* 0x080fe20000400000 */
[----:B------:R-:W-:Y:S01]  /*74c0*/  SHF.L.U64.HI R7, R4, 0x4, R5 ;  /* 0x0000000404077819 */ /* 0x000fe20000010205 */
[----:B------:R-:W-:Y:S01]  /*74d0*/  @P1 STG.E.U16 desc[UR40][R8.64], R96 ;  /* 0x0000006008001986 */ /* 0x000fe2000c101528 */
[----:B------:R-:W-:Y:S01]  /*74e0*/  ISETP.GT.AND P1, PT, R3, 0x8, P3 ;  /* 0x000000080300780c */ /* 0x000fe20001f24270 */
[----:B------:R-:W-:Y:S01]  /*74f0*/  FMUL R100, R100, R104 ;  /* 0x0000006864647220 */ /* 0x000fe20000400000 */
[----:B------:R-:W-:Y:S01]  /*7500*/  IADD3 R10, P4, R105, R8, RZ ;  /* 0x00000008690a7210 */ /* 0x000fe20007f9e0ff */
[-C--:B------:R-:W-:Y:S01]  /*7510*/  FMUL R103, R103, R104.reuse ;  /* 0x0000006867677220 */ /* 0x080fe20000400000 */
[----:B------:R-:W-:Y:S01]  /*7520*/  F2FP.BF16.F32.PACK_AB R97, RZ, R97 ;  /* 0x00000061ff61723e */ /* 0x000fe200000010ff */
[----:B------:R-:W-:Y:S01]  /*7530*/  FMUL R102, R102, R104 ;  /* 0x0000006866667220 */ /* 0x000fe20000400000 */
[----:B------:R-:W-:Y:S01]  /*7540*/  F2FP.BF16.F32.PACK_AB R99, RZ, R99 ;  /* 0x00000063ff63723e */ /* 0x000fe200000010ff */
[----:B------:R-:W-:Y:S01]  /*7550*/  IMAD.X R11, R7, 0x1, R9, P4 ;  /* 0x00000001070b7824 */ /* 0x000fe200020e0609 */
[----:B------:R-:W-:Y:S01]  /*7560*/  ISETP.GT.AND P5, PT, R3, 0x8, P0 ;  /* 0x000000080300780c */ /* 0x000fe200007a4270 */
[----:B------:R0:W-:Y:S01]  /*7570*/  @P2 STG.E.U16 desc[UR40][R8.64+0x2], R97 ;  /* 0x0000026108002986 */ /* 0x0001e2000c101528 */
[----:B------:R-:W-:Y:S01]  /*7580*/  F2FP.BF16.F32.PACK_AB R98, RZ, R98 ;  /* 0x00000062ff62723e */ /* 0x000fe200000010ff */
[----:B------:R-:W-:Y:S01]  /*7590*/  FMUL R88, R88, R104 ;  /* 0x0000006858587220 */ /* 0x000fe20000400000 */
[C---:B------:R-:W-:Y:S01]  /*75a0*/  ISETP.GT.AND P2, PT, R6.reuse, 0x8, PT ;  /* 0x000000080600780c */ /* 0x040fe20003f44270 */
[----:B------:R-:W-:Y:S01]  /*75b0*/  @P1 STG.E.U16 desc[UR40][R10.64+0x2], R99 ;  /* 0x000002630a001986 */ /* 0x000fe2000c101528 */
[----:B------:R-:W-:Y:S01]  /*75c0*/  ISETP.GT.AND P1, PT, R6, 0x9, PT ;  /* 0x000000090600780c */ /* 0x000fe20003f24270 */
[----:B------:R-:W-:Y:S01]  /*75d0*/  IMAD.WIDE.U32 R12, R4, 0xf0, R10 ;  /* 0x000000f0040c7825 */ /* 0x000fe200078e000a */
[----:B------:R-:W-:-:S03]  /*75e0*/  F2FP.BF16.F32.PACK_AB R101, RZ, R101 ;  /* 0x00000065ff65723e */ /* 0x000fc600000010ff */
[-C--:B------:R-:W-:Y:S01]  /*75f0*/  FMUL R89, R89, R104.reuse ;  /* 0x0000006859597220 */ /* 0x080fe20000400000 */
[C---:B------:R-:W-:Y:S01]  /*7600*/  ISETP.GT.AND P4, PT, R3.reuse, RZ, P1 ;  /* 0x000000ff0300720c */ /* 0x040fe20000f84270 */
[----:B------:R-:W-:Y:S01]  /*7610*/  FMUL R90, R90, R104 ;  /* 0x000000685a5a7220 */ /* 0x000fe20000400000 */
[----:B------:R-:W-:Y:S01]  /*7620*/  F2FP.BF16.F32.PACK_AB R100, RZ, R100 ;  /* 0x00000064ff64723e */ /* 0x000fe200000010ff */
[----:B------:R-:W-:Y:S01]  /*7630*/  @P5 STG.E.U16 desc[UR40][R10.64], R98 ;  /* 0x000000620a005986 */ /* 0x000fe2000c101528 */
[----:B------:R-:W-:Y:S01]  /*7640*/  ISETP.GT.AND P5, PT, R3, RZ, P2 ;  /* 0x000000ff0300720c */ /* 0x000fe200017a4270 */
[----:B0-----:R-:W-:Y:S01]  /*7650*/  IMAD R97, R5, 0xf0, RZ ;  /* 0x000000f005617824 */ /* 0x001fe200078e02ff */
[----:B------:R-:W-:Y:S01]  /*7660*/  F2FP.BF16.F32.PACK_AB R103, RZ, R103 ;  /* 0x00000067ff67723e */ /* 0x000fe200000010ff */
[----:B------:R-:W-:Y:S01]  /*7670*/  FMUL R91, R91, R104 ;  /* 0x000000685b5b7220 */ /* 0x000fe20000400000 */
[----:B------:R-:W-:Y:S01]  /*7680*/  F2FP.BF16.F32.PACK_AB R102, RZ, R102 ;  /* 0x00000066ff66723e */ /* 0x000fe200000010ff */
[----:B------:R-:W-:Y:S01]  /*7690*/  IMAD.IADD R13, R97, 0x1, R13 ;  /* 0x00000001610d7824 */ /* 0x000fe200078e020d */
[----:B------:R-:W-:Y:S01]  /*76a0*/  F2FP.BF16.F32.PACK_AB R88, RZ, R88 ;  /* 0x00000058ff58723e */ /* 0x000fe200000010ff */
[-C--:B------:R-:W-:Y:S01]  /*76b0*/  FMUL R92, R92, R104.reuse ;  /* 0x000000685c5c7220 */ /* 0x080fe20000400000 */
[----:B------:R-:W-:Y:S01]  /*76c0*/  F2FP.BF16.F32.PACK_AB R89, RZ, R89 ;  /* 0x00000059ff59723e */ /* 0x000fe200000010ff */
[----:B------:R-:W-:Y:S01]  /*76d0*/  @P4 STG.E.U16 desc[UR40][R8.64+0x12], R101 ;  /* 0x0000126508004986 */ /* 0x000fe2000c101528 */
[----:B------:R-:W-:Y:S01]  /*76e0*/  ISETP.GT.AND P4, PT, R3, 0x8, P1 ;  /* 0x000000080300780c */ /* 0x000fe20000f84270 */
[----:B------:R-:W-:Y:S01]  /*76f0*/  FMUL R93, R93, R104 ;  /* 0x000000685d5d7220 */ /* 0x000fe20000400000 */
[----:B------:R-:W-:Y:S01]  /*7700*/  F2FP.BF16.F32.PACK_AB R90, RZ, R90 ;  /* 0x0000005aff5a723e */ /* 0x000fe200000010ff */
[----:B------:R-:W-:Y:S01]  /*7710*/  @P5 STG.E.U16 desc[UR40][R8.64+0x10], R100 ;  /* 0x0000106408005986 */ /* 0x000fe2000c101528 */
[----:B------:R-:W-:Y:S01]  /*7720*/  ISETP.GT.AND P5, PT, R3, 0x8, P2 ;  /* 0x000000080300780c */ /* 0x000fe200017a4270 */
[-C--:B------:R-:W-:Y:S01]  /*7730*/  FMUL R94, R94, R104.reuse ;  /* 0x000000685e5e7220 */ /* 0x080fe20000400000 */
[----:B------:R-:W-:Y:S01]  /*7740*/  F2FP.BF16.F32.PACK_AB R91, RZ, R91 ;  /* 0x0000005bff5b723e */ /* 0x000fe200000010ff */
[----:B------:R-:W-:Y:S01]  /*7750*/  FMUL R95, R95, R104 ;  /* 0x000000685f5f7220 */ /* 0x000fe20000400000 */
[----:B------:R-:W-:Y:S01]  /*7760*/  F2FP.BF16.F32.PACK_AB R92, RZ, R92 ;  /* 0x0000005cff5c723e */ /* 0x000fe200000010ff */
[-C--:B------:R-:W-:Y:S01]  /*7770*/  FMUL R81, R81, R104.reuse ;  /* 0x0000006851517220 */ /* 0x080fe20000400000 */
[----:B------:R-:W-:Y:S01]  /*7780*/  F2FP.BF16.F32.PACK_AB R93, RZ, R93 ;  /* 0x0000005dff5d723e */ /* 0x000fe200000010ff */
[----:B------:R-:W-:Y:S01]  /*7790*/  FMUL R80, R80, R104 ;  /* 0x0000006850507220 */ /* 0x000fe20000400000 */
[----:B------:R-:W-:Y:S01]  /*77a0*/  F2FP.BF16.F32.PACK_AB R94, RZ, R94 ;  /* 0x0000005eff5e723e */ /* 0x000fe200000010ff */
[----:B------:R-:W-:Y:S01]  /*77b0*/  @P4 STG.E.U16 desc[UR40][R10.64+0x12], R103 ;  /* 0x000012670a004986 */ /* 0x000fe2000c101528 */
[C---:B------:R-:W-:Y:S01]  /*77c0*/  ISETP.GT.AND P4, PT, R3.reuse, 0x80, P0 ;  /* 0x000000800300780c */ /* 0x040fe20000784270 */
[-C--:B------:R-:W-:Y:S01]  /*77d0*/  FMUL R82, R82, R104.reuse ;  /* 0x0000006852527220 */ /* 0x080fe20000400000 */
[C---:B------:R-:W-:Y:S01]  /*77e0*/  ISETP.GT.AND P0, PT, R3.reuse, 0x88, P0 ;  /* 0x000000880300780c */ /* 0x040fe20000704270 */
[----:B------:R-:W-:Y:S01]  /*77f0*/  @P5 STG.E.U16 desc[UR40][R10.64+0x10], R102 ;  /* 0x000010660a005986 */ /* 0x000fe2000c101528 */
[----:B------:R-:W-:Y:S01]  /*7800*/  ISETP.GT.AND P5, PT, R3, 0x80, P3 ;  /* 0x000000800300780c */ /* 0x000fe20001fa4270 */
[-C--:B------:R-:W-:Y:S01]  /*7810*/  FMUL R83, R83, R104.reuse ;  /* 0x0000006853537220 */ /* 0x080fe20000400000 */
[----:B------:R-:W-:Y:S01]  /*7820*/  ISETP.GT.AND P3, PT, R3, 0x88, P3 ;  /* 0x000000880300780c */ /* 0x000fe20001f64270 */
[-C--:B------:R-:W-:Y:S01]  /*7830*/  FMUL R84, R84, R104.reuse ;  /* 0x0000006854547220 */ /* 0x080fe20000400000 */
[----:B------:R-:W-:Y:S01]  /*7840*/  F2FP.BF16.F32.PACK_AB R95, RZ, R95 ;  /* 0x0000005fff5f723e */ /* 0x000fe200000010ff */
[-C--:B------:R-:W-:Y:S01]  /*7850*/  FMUL R85, R85, R104.reuse ;  /* 0x0000006855557220 */ /* 0x080fe20000400000 */
[----:B------:R-:W-:Y:S01]  /*7860*/  F2FP.BF16.F32.PACK_AB R81, RZ, R81 ;  /* 0x00000051ff51723e */ /* 0x000fe200000010ff */
[----:B------:R-:W-:Y:S01]  /*7870*/  FMUL R86, R86, R104 ;  /* 0x0000006856567220 */ /* 0x000fe20000400000 */
[----:B------:R-:W-:Y:S01]  /*7880*/  F2FP.BF16.F32.PACK_AB R80, RZ, R80 ;  /* 0x00000050ff50723e */ /* 0x000fe200000010ff */
[----:B------:R0:W-:Y:S01]  /*7890*/  @P4 STG.E.U16 desc[UR40][R12.64], R88 ;  /* 0x000000580c004986 */ /* 0x0001e2000c101528 */
[----:B------:R-:W-:Y:S01]  /*78a0*/  IADD3 R14, P4, R105, R12, RZ ;  /* 0x0000000c690e7210 */ /* 0x000fe20007f9e0ff */
[----:B------:R-:W-:Y:S01]  /*78b0*/  FMUL R87, R87, R104 ;  /* 0x0000006857577220 */ /* 0x000fe20000400000 */
[----:B------:R-:W-:Y:S01]  /*78c0*/  F2FP.BF16.F32.PACK_AB R82, RZ, R82 ;  /* 0x00000052ff52723e */ /* 0x000fe200000010ff */
[----:B------:R1:W-:Y:S01]  /*78d0*/  @P5 STG.E.U16 desc[UR40][R12.64+0x2], R89 ;  /* 0x000002590c005986 */ /* 0x0003e2000c101528 */
[----:B------:R-:W-:Y:S01]  /*78e0*/  ISETP.GT.AND P5, PT, R3, 0x80, P2 ;  /* 0x000000800300780c */ /* 0x000fe200017a4270 */
[----:B------:R-:W-:Y:S01]  /*78f0*/  IMAD.X R15, R7, 0x1, R13, P4 ;  /* 0x00000001070f7824 */ /* 0x000fe200020e060d */
[C---:B------:R-:W-:Y:S01]  /*7900*/  ISETP.GT.AND P4, PT, R3.reuse, 0x80, P1 ;  /* 0x000000800300780c */ /* 0x040fe20000f84270 */
[----:B------:R-:W-:Y:S01]  /*7910*/  FMUL R72, R72, R104 ;  /* 0x0000006848487220 */ /* 0x000fe20000400000 */
[----:B------:R-:W-:Y:S01]  /*7920*/  ISETP.GT.AND P1, PT, R3, 0x88, P1 ;  /* 0x000000880300780c */ /* 0x000fe20000f24270 */
[----:B------:R-:W-:Y:S01]  /*7930*/  IMAD.WIDE.U32 R4, R4, 0xf0, R10 ;  /* 0x000000f004047825 */ /* 0x000fe200078e000a */
[----:B------:R-:W-:Y:S01]  /*7940*/  @P0 STG.E.U16 desc[UR40][R14.64], R90 ;  /* 0x0000005a0e000986 */ /* 0x000fe2000c101528 */
[----:B------:R-:W-:-:S02]  /*7950*/  ISETP.GT.AND P0, PT, R6, 0x11, PT ;  /* 0x000000110600780c */ /* 0x000fc40003f04270 */
[----:B------:R-:W-:Y:S01]  /*7960*/  FMUL R73, R73, R104 ;  /* 0x0000006849497220 */ /* 0x000fe20000400000 */
[----:B------:R-:W-:Y:S01]  /*7970*/  F2FP.BF16.F32.PACK_AB R83, RZ, R83 ;  /* 0x00000053ff53723e */ /* 0x000fe200000010ff */
[----:B------:R-:W-:Y:S01]  /*7980*/  IMAD.IADD R5, R97, 0x1, R5 ;  /* 0x0000000161057824 */ /* 0x000fe200078e0205 */
[----:B------:R-:W-:Y:S01]  /*7990*/  F2FP.BF16.F32.PACK_AB R84, RZ, R84 ;  /* 0x00000054ff54723e */ /* 0x000fe200000010ff */
[----:B------:R-:W-:Y:S01]  /*79a0*/  FMUL R74, R74, R104 ;  /* 0x000000684a4a7220 */ /* 0x000fe20000400000 */
[--C-:B------:R-:W-:Y:S01]  /*79b0*/  @P5 IMAD.MOV.U32 R20, RZ, RZ, R12.reuse ;  /* 0x000000ffff145224 */ /* 0x100fe200078e000c */
[----:B------:R-:W-:Y:S01]  /*79c0*/  F2FP.BF16.F32.PACK_AB R85, RZ, R85 ;  /* 0x00000055ff55723e */ /* 0x000fe200000010ff */
[--C-:B------:R-:W-:Y:S01]  /*79d0*/  @P5 IMAD.MOV.U32 R21, RZ, RZ, R13.reuse ;  /* 0x000000ffff155224 */ /* 0x100fe200078e000d */
[----:B------:R-:W-:Y:S01]  /*79e0*/  F2FP.BF16.F32.PACK_AB R86, RZ, R86 ;  /* 0x00000056ff56723e */ /* 0x000fe200000010ff */
[----:B0-----:R-:W-:Y:S01]  /*79f0*/  @P4 IMAD.MOV.U32 R88, RZ, RZ, R12 ;  /* 0x000000ffff584224 */ /* 0x001fe200078e000c */
[----:B------:R-:W-:Y:S01]  /*7a00*/  F2FP.BF16.F32.PACK_AB R87, RZ, R87 ;  /* 0x00000057ff57723e */ /* 0x000fe200000010ff */
[----:B-1----:R-:W-:Y:S01]  /*7a10*/  @P4 IMAD.MOV.U32 R89, RZ, RZ, R13 ;  /* 0x000000ffff594224 */ /* 0x002fe200078e000d */
[----:B------:R-:W-:Y:S01]  /*7a20*/  F2FP.BF16.F32.PACK_AB R72, RZ, R72 ;  /* 0x00000048ff48723e */ /* 0x000fe200000010ff */
[--C-:B------:R-:W-:Y:S01]  /*7a30*/  @P3 IMAD.MOV.U32 R12, RZ, RZ, R14.reuse ;  /* 0x000000ffff0c3224 */ /* 0x100fe200078e000e */
[----:B------:R-:W-:Y:S01]  /*7a40*/  F2FP.BF16.F32.PACK_AB R73, RZ, R73 ;  /* 0x00000049ff49723e */ /* 0x000fe200000010ff */
[--C-:B------:R-:W-:Y:S01]  /*7a50*/  @P3 IMAD.MOV.U32 R13, RZ, RZ, R15.reuse ;  /* 0x000000ffff0d3224 */ /* 0x100fe200078e000f */
[----:B------:R-:W-:Y:S01]  /*7a60*/  F2FP.BF16.F32.PACK_AB R74, RZ, R74 ;  /* 0x0000004aff4a723e */ /* 0x000fe200000010ff */
[-C--:B------:R-:W-:Y:S01]  /*7a70*/  FMUL R75, R75, R104.reuse ;  /* 0x000000684b4b7220 */ /* 0x080fe20000400000 */
[-C--:B------:R-:W-:Y:S01]  /*7a80*/  FMUL R76, R76, R104.reuse ;  /* 0x000000684c4c7220 */ /* 0x080fe20000400000 */
[-C--:B------:R-:W-:Y:S01]  /*7a90*/  FMUL R77, R77, R104.reuse ;  /* 0x000000684d4d7220 */ /* 0x080fe20000400000 */
[----:B------:R0:W-:Y:S01]  /*7aa0*/  @P3 STG.E.U16 desc[UR40][R12.64+0x2], R91 ;  /* 0x0000025b0c003986 */ /* 0x0001e2000c101528 */
[----:B------:R-:W-:Y:S01]  /*7ab0*/  ISETP.GT.AND P3, PT, R3, 0x88, P2 ;  /* 0x000000880300780c */ /* 0x000fe20001764270 */
[-C--:B------:R-:W-:Y:S01]  /*7ac0*/  FMUL R79, R79, R104.reuse ;  /* 0x000000684f4f7220 */ /* 0x080fe20000400000 */
[----:B------:R-:W-:Y:S01]  /*7ad0*/  ISETP.GT.AND P2, PT, R6, 0x10, PT ;  /* 0x000000100600780c */ /* 0x000fe20003f44270 */
[----:B------:R-:W-:Y:S01]  /*7ae0*/  @P5 STG.E.U16 desc[UR40][R20.64+0x10], R92 ;  /* 0x0000105c14005986 */ /* 0x000fe2000c101528 */
[C---:B------:R-:W-:Y:S01]  /*7af0*/  ISETP.GT.AND P5, PT, R3.reuse, RZ, P0 ;  /* 0x000000ff0300720c */ /* 0x040fe200007a4270 */
[-C--:B------:R-:W-:Y:S01]  /*7b00*/  FMUL R78, R78, R104.reuse ;  /* 0x000000684e4e7220 */ /* 0x080fe20000400000 */
[----:B------:R-:W-:Y:S01]  /*7b10*/  F2FP.BF16.F32.PACK_AB R75, RZ, R75 ;  /* 0x0000004bff4b723e */ /* 0x000fe200000010ff */
[----:B------:R-:W-:Y:S01]  /*7b20*/  @P4 STG.E.U16 desc[UR40][R88.64+0x12], R93 ;  /* 0x0000125d58004986 */ /* 0x000fe2000c101528 */
[----:B------:R-:W-:Y:S01]  /*7b30*/  ISETP.GT.AND P4, PT, R3, RZ, P2 ;  /* 0x000000ff0300720c */ /* 0x000fe20001784270 */
[----:B------:R-:W-:Y:S01]  /*7b40*/  FMUL R64, R64, R104 ;  /* 0x0000006840407220 */ /* 0x000fe20000400000 */
[----:B------:R-:W-:Y:S01]  /*7b50*/  F2FP.BF16.F32.PACK_AB R76, RZ, R76 ;  /* 0x0000004cff4c723e */ /* 0x000fe200000010ff */
[----:B------:R-:W-:Y:S01]  /*7b60*/  FMUL R65, R65, R104 ;  /* 0x0000006841417220 */ /* 0x000fe20000400000 */
[----:B------:R-:W-:Y:S01]  /*7b70*/  F2FP.BF16.F32.PACK_AB R77, RZ, R77 ;  /* 0x0000004dff4d723e */ /* 0x000fe200000010ff */
[----:B0-----:R-:W-:Y:S01]  /*7b80*/  @P3 IMAD.MOV.U32 R12, RZ, RZ, R14 ;  /* 0x000000ffff0c3224 */ /* 0x001fe200078e000e */
[----:B------:R-:W-:Y:S01]  /*7b90*/  F2FP.BF16.F32.PACK_AB R79, RZ, R79 ;  /* 0x0000004fff4f723e */ /* 0x000fe200000010ff */
[----:B------:R-:W-:Y:S01]  /*7ba0*/  @P3 IMAD.MOV.U32 R13, RZ, RZ, R15 ;  /* 0x000000ffff0d3224 */ /* 0x000fe200078e000f */
[----:B------:R-:W-:Y:S01]  /*7bb0*/  F2FP.BF16.F32.PACK_AB R78, RZ, R78 ;  /* 0x0000004eff4e723e */ /* 0x000fe200000010ff */
[-C--:B------:R-:W-:Y:S01]  /*7bc0*/  FMUL R67, R67, R104.reuse ;  /* 0x0000006843437220 */ /* 0x080fe20000400000 */
[----:B------:R-:W-:Y:S01]  /*7bd0*/  FMUL R66, R66, R104 ;  /* 0x0000006842427220 */ /* 0x000fe20000400000 */
[----:B------:R-:W-:Y:S01]  /*7be0*/  F2FP.BF16.F32.PACK_AB R64, RZ, R64 ;  /* 0x00000040ff40723e */ /* 0x000fe200000010ff */
[----:B------:R0:W-:Y:S01]  /*7bf0*/  @P3 STG.E.U16 desc[UR40][R12.64+0x10], R94 ;  /* 0x0000105e0c003986 */ /* 0x0001e2000c101528 */
[----:B------:R-:W-:Y:S01]  /*7c00*/  ISETP.GT.AND P3, PT, R3, 0x8, P2 ;  /* 0x000000080300780c */ /* 0x000fe20001764270 */
[-C--:B------:R-:W-:Y:S01]  /*7c10*/  FMUL R68, R68, R104.reuse ;  /* 0x0000006844447220 */ /* 0x080fe20000400000 */
[----:B------:R-:W-:Y:S01]  /*7c20*/  F2FP.BF16.F32.PACK_AB R65, RZ, R65 ;  /* 0x00000041ff41723e */ /* 0x000fe200000010ff */
[----:B------:R1:W-:Y:S01]  /*7c30*/  @P1 STG.E.U16 desc[UR40][R14.64+0x12], R95 ;  /* 0x0000125f0e001986 */ /* 0x0003e2000c101528 */
[----:B------:R-:W-:Y:S01]  /*7c40*/  ISETP.GT.AND P1, PT, R6, 0x18, PT ;  /* 0x000000180600780c */ /* 0x000fe20003f24270 */
[-C--:B------:R-:W-:Y:S01]  /*7c50*/  FMUL R69, R69, R104.reuse ;  /* 0x0000006845457220 */ /* 0x080fe20000400000 */
[----:B------:R-:W-:Y:S01]  /*7c60*/  F2FP.BF16.F32.PACK_AB R67, RZ, R67 ;  /* 0x00000043ff43723e */ /* 0x000fe200000010ff */
[----:B------:R1:W-:Y:S01]  /*7c70*/  @P5 STG.E.U16 desc[UR40][R8.64+0x22], R81 ;  /* 0x0000225108005986 */ /* 0x0003e2000c101528 */
[C---:B------:R-:W-:Y:S01]  /*7c80*/  ISETP.GT.AND P5, PT, R3.reuse, 0x8, P0 ;  /* 0x000000080300780c */ /* 0x040fe200007a4270 */
[----:B------:R-:W-:Y:S01]  /*7c90*/  FMUL R70, R70, R104 ;  /* 0x0000006846467220 */ /* 0x000fe20000400000 */
[----:B------:R-:W-:Y:S01]  /*7ca0*/  F2FP.BF16.F32.PACK_AB R66, RZ, R66 ;  /* 0x00000042ff42723e */ /* 0x000fe200000010ff */
[----:B------:R1:W-:Y:S01]  /*7cb0*/  @P4 STG.E.U16 desc[UR40][R8.64+0x20], R80 ;  /* 0x0000205008004986 */ /* 0x0003e2000c101528 */
[----:B------:R-:W-:Y:S01]  /*7cc0*/  ISETP.GT.AND P4, PT, R3, RZ, P1 ;  /* 0x000000ff0300720c */ /* 0x000fe20000f84270 */
[----:B------:R-:W-:Y:S01]  /*7cd0*/  FMUL R71, R71, R104 ;  /* 0x0000006847477220 */ /* 0x000fe20000400000 */
[----:B------:R-:W-:Y:S01]  /*7ce0*/  F2FP.BF16.F32.PACK_AB R68, RZ, R68 ;  /* 0x00000044ff44723e */ /* 0x000fe200000010ff */
[----:B------:R1:W-:Y:S01]  /*7cf0*/  @P3 STG.E.U16 desc[UR40][R10.64+0x20], R82 ;  /* 0x000020520a003986 */ /* 0x0003e2000c101528 */
[----:B------:R-:W-:Y:S01]  /*7d00*/  ISETP.GT.AND P3, PT, R6, 0x19, PT ;  /* 0x000000190600780c */ /* 0x000fe20003f64270 */
[-C--:B------:R-:W-:Y:S01]  /*7d10*/  FMUL R56, R56, R104.reuse ;  /* 0x0000006838387220 */ /* 0x080fe20000400000 */
[----:B------:R-:W-:Y:S01]  /*7d20*/  F2FP.BF16.F32.PACK_AB R69, RZ, R69 ;  /* 0x00000045ff45723e */ /* 0x000fe200000010ff */
[----:B------:R-:W-:Y:S01]  /*7d30*/  FMUL R57, R57, R104 ;  /* 0x0000006839397220 */ /* 0x000fe20000400000 */
[----:B------:R-:W-:Y:S01]  /*7d40*/  F2FP.BF16.F32.PACK_AB R70, RZ, R70 ;  /* 0x00000046ff46723e */ /* 0x000fe200000010ff */
[----:B------:R1:W-:Y:S01]  /*7d50*/  @P5 STG.E.U16 desc[UR40][R10.64+0x22], R83 ;  /* 0x000022530a005986 */ /* 0x0003e2000c101528 */
[C---:B------:R-:W-:Y:S01]  /*7d60*/  ISETP.GT.AND P5, PT, R3.reuse, RZ, P3 ;  /* 0x000000ff0300720c */ /* 0x040fe20001fa4270 */
[-C--:B------:R-:W-:Y:S01]  /*7d70*/  FMUL R58, R58, R104.reuse ;  /* 0x000000683a3a7220 */ /* 0x080fe20000400000 */
[----:B------:R-:W-:Y:S01]  /*7d80*/  F2FP.BF16.F32.PACK_AB R71, RZ, R71 ;  /* 0x00000047ff47723e */ /* 0x000fe200000010ff */
[----:B------:R1:W-:Y:S01]  /*7d90*/  @P4 STG.E.U16 desc[UR40][R8.64+0x30], R84 ;  /* 0x0000305408004986 */ /* 0x0003e2000c101528 */
[----:B------:R-:W-:Y:S01]  /*7da0*/  ISETP.GT.AND P4, PT, R3, 0x8, P1 ;  /* 0x000000080300780c */ /* 0x000fe20000f84270 */
[----:B------:R-:W-:Y:S01]  /*7db0*/  FMUL R59, R59, R104 ;  /* 0x000000683b3b7220 */ /* 0x000fe20000400000 */
[----:B------:R-:W-:Y:S01]  /*7dc0*/  F2FP.BF16.F32.PACK_AB R56, RZ, R56 ;  /* 0x00000038ff38723e */ /* 0x000fe200000010ff */
[-C--:B------:R-:W-:Y:S01]  /*7dd0*/  FMUL R61, R61, R104.reuse ;  /* 0x000000683d3d7220 */ /* 0x080fe20000400000 */
[----:B------:R-:W-:Y:S01]  /*7de0*/  F2FP.BF16.F32.PACK_AB R57, RZ, R57 ;  /* 0x00000039ff39723e */ /* 0x000fe200000010ff */
[----:B------:R-:W-:Y:S01]  /*7df0*/  FMUL R60, R60, R104 ;  /* 0x000000683c3c7220 */ /* 0x000fe20000400000 */
[----:B------:R-:W-:Y:S01]  /*7e00*/  F2FP.BF16.F32.PACK_AB R58, RZ, R58 ;  /* 0x0000003aff3a723e */ /* 0x000fe200000010ff */
[-C--:B------:R-:W-:Y:S01]  /*7e10*/  FMUL R62, R62, R104.reuse ;  /* 0x000000683e3e7220 */ /* 0x080fe20000400000 */
[----:B------:R-:W-:Y:S01]  /*7e20*/  F2FP.BF16.F32.PACK_AB R59, RZ, R59 ;  /* 0x0000003bff3b723e */ /* 0x000fe200000010ff */
[----:B------:R1:W-:Y:S01]  /*7e30*/  @P5 STG.E.U16 desc[UR40][R8.64+0x32], R85 ;  /* 0x0000325508005986 */ /* 0x0003e2000c101528 */
[----:B------:R-:W-:Y:S01]  /*7e40*/  ISETP.GT.AND P5, PT, R3, 0x8, P3 ;  /* 0x000000080300780c */ /* 0x000fe20001fa4270 */
[-C--:B------:R-:W-:Y:S01]  /*7e50*/  FMUL R63, R63, R104.reuse ;  /* 0x000000683f3f7220 */ /* 0x080fe20000400000 */
[----:B------:R-:W-:Y:S01]  /*7e60*/  F2FP.BF16.F32.PACK_AB R61, RZ, R61 ;  /* 0x0000003dff3d723e */ /* 0x000fe200000010ff */
[----:B------:R1:W-:Y:S01]  /*7e70*/  @P4 STG.E.U16 desc[UR40][R10.64+0x30], R86 ;  /* 0x000030560a004986 */ /* 0x0003e2000c101528 */
[C---:B------:R-:W-:Y:S01]  /*7e80*/  ISETP.GT.AND P4, PT, R3.reuse, 0x80, P2 ;  /* 0x000000800300780c */ /* 0x040fe20001784270 */
[-C--:B------:R-:W-:Y:S01]  /*7e90*/  FMUL R48, R48, R104.reuse ;  /* 0x0000006830307220 */ /* 0x080fe20000400000 */
[----:B------:R-:W-:Y:S01]  /*7ea0*/  ISETP.GT.AND P2, PT, R3, 0x88, P2 ;  /* 0x000000880300780c */ /* 0x000fe20001744270 */
[----:B------:R-:W-:Y:S01]  /*7eb0*/  FMUL R49, R49, R104 ;  /* 0x0000006831317220 */ /* 0x000fe20000400000 */
[----:B------:R-:W-:Y:S01]  /*7ec0*/  F2FP.BF16.F32.PACK_AB R60, RZ, R60 ;  /* 0x0000003cff3c723e */ /* 0x000fe200000010ff */
[----:B------:R-:W-:Y:S01]  /*7ed0*/  FMUL R51, R51, R104 ;  /* 0x0000006833337220 */ /* 0x000fe20000400000 */
[----:B------:R-:W-:Y:S01]  /*7ee0*/  F2FP.BF16.F32.PACK_AB R62, RZ, R62 ;  /* 0x0000003eff3e723e */ /* 0x000fe200000010ff */
[----:B------:R-:W-:Y:S01]  /*7ef0*/  FMUL R50, R50, R104 ;  /* 0x0000006832327220 */ /* 0x000fe20000400000 */
[----:B------:R-:W-:Y:S01]  /*7f00*/  F2FP.BF16.F32.PACK_AB R63, RZ, R63 ;  /* 0x0000003fff3f723e */ /* 0x000fe200000010ff */
[----:B------:R1:W-:Y:S01]  /*7f10*/  @P5 STG.E.U16 desc[UR40][R10.64+0x32], R87 ;  /* 0x000032570a005986 */ /* 0x0003e2000c101528 */
[----:B0-----:R-:W-:Y:S01]  /*7f20*/  IADD3 R12, P5, R105, R4, RZ ;  /* 0x00000004690c7210 */ /* 0x001fe20007fbe0ff */
[----:B------:R-:W-:Y:S01]  /*7f30*/  FMUL R52, R52, R104 ;  /* 0x0000006834347220 */ /* 0x000fe20000400000 */
[----:B------:R-:W-:Y:S01]  /*7f40*/  F2FP.BF16.F32.PACK_AB R48, RZ, R48 ;  /* 0x00000030ff30723e */ /* 0x000fe200000010ff */
[----:B------:R1:W-:Y:S01]  /*7f50*/  @P4 STG.E.U16 desc[UR40][R4.64+0x20], R72 ;  /* 0x0000204804004986 */ /* 0x0003e2000c101528 */
[----:B------:R-:W-:Y:S01]  /*7f60*/  ISETP.GT.AND P4, PT, R3, 0x80, P0 ;  /* 0x000000800300780c */ /* 0x000fe20000784270 */
[----:B------:R-:W-:Y:S01]  /*7f70*/  IMAD.X R13, R7, 0x1, R5, P5 ;  /* 0x00000001070d7824 */ /* 0x000fe200028e0605 */
[----:B------:R-:W-:Y:S01]  /*7f80*/  ISETP.GT.AND P0, PT, R3, 0x88, P0 ;  /* 0x000000880300780c */ /* 0x000fe20000704270 */
[-C--:B------:R-:W-:Y:S01]  /*7f90*/  FMUL R53, R53, R104.reuse ;  /* 0x0000006835357220 */ /* 0x080fe20000400000 */
[----:B------:R-:W-:Y:S01]  /*7fa0*/  F2FP.BF16.F32.PACK_AB R49, RZ, R49 ;  /* 0x00000031ff31723e */ /* 0x000fe200000010ff */
[-C--:B------:R-:W-:Y:S01]  /*7fb0*/  FMUL R54, R54, R104.reuse ;  /* 0x0000006836367220 */ /* 0x080fe20000400000 */
[----:B------:R-:W-:Y:S01]  /*7fc0*/  F2FP.BF16.F32.PACK_AB R51, RZ, R51 ;  /* 0x00000033ff33723e */ /* 0x000fe200000010ff */
[----:B------:R-:W-:Y:S01]  /*7fd0*/  FMUL R55, R55, R104 ;  /* 0x0000006837377220 */ /* 0x000fe20000400000 */
[----:B------:R-:W-:Y:S01]  /*7fe0*/  F2FP.BF16.F32.PACK_AB R50, RZ, R50 ;  /* 0x00000032ff32723e */ /* 0x000fe200000010ff */
[----:B------:R-:W-:Y:S01]  /*7ff0*/  FMUL R40, R40, R104 ;  /* 0x0000006828287220 */ /* 0x000fe20000400000 */
[----:B------:R-:W-:Y:S01]  /*8000*/  F2FP.BF16.F32.PACK_AB R52, RZ, R52 ;  /* 0x00000034ff34723e */ /* 0x000fe200000010ff */
[-C--:B------:R-:W-:Y:S01]  /*8010*/  FMUL R41, R41, R104.reuse ;  /* 0x0000006829297220 */ /* 0x080fe20000400000 */
[----:B------:R-:W-:Y:S01]  /*8020*/  F2FP.BF16.F32.PACK_AB R53, RZ, R53 ;  /* 0x00000035ff35723e */ /* 0x000fe200000010ff */
[----:B------:R1:W-:Y:S01]  /*8030*/  @P4 STG.E.U16 desc[UR40][R4.64+0x22], R73 ;  /* 0x0000224904004986 */ /* 0x0003e2000c101528 */
[C---:B------:R-:W-:Y:S01]  /*8040*/  ISETP.GT.AND P4, PT, R3.reuse, 0x80, P1 ;  /* 0x000000800300780c */ /* 0x040fe20000f84270 */
[-C--:B------:R-:W-:Y:S01]  /*8050*/  FMUL R42, R42, R104.reuse ;  /* 0x000000682a2a7220 */ /* 0x080fe20000400000 */
[C---:B------:R-:W-:Y:S01]  /*8060*/  ISETP.GT.AND P1, PT, R3.reuse, 0x88, P1 ;  /* 0x000000880300780c */ /* 0x040fe20000f24270 */
[----:B------:R1:W-:Y:S01]  /*8070*/  @P2 STG.E.U16 desc[UR40][R12.64+0x20], R74 ;  /* 0x0000204a0c002986 */ /* 0x0003e2000c101528 */
[----:B------:R-:W-:Y:S01]  /*8080*/  ISETP.GT.AND P2, PT, R3, 0x80, P3 ;  /* 0x000000800300780c */ /* 0x000fe20001f44270 */
[----:B------:R-:W-:Y:S01]  /*8090*/  FMUL R43, R43, R104 ;  /* 0x000000682b2b7220 */ /* 0x000fe20000400000 */
[----:B------:R-:W-:Y:S01]  /*80a0*/  ISETP.GT.AND P3, PT, R3, 0x88, P3 ;  /* 0x000000880300780c */ /* 0x000fe20001f64270 */
[----:B------:R1:W-:Y:S01]  /*80b0*/  @P0 STG.E.U16 desc[UR40][R12.64+0x22], R75 ;  /* 0x0000224b0c000986 */ /* 0x0003e2000c101528 */
[----:B------:R-:W-:Y:S01]  /*80c0*/  F2FP.BF16.F32.PACK_AB R54, RZ, R54 ;  /* 0x00000036ff36723e */ /* 0x000fe200000010ff */
[-C--:B------:R-:W-:Y:S01]  /*80d0*/  FMUL R44, R44, R104.reuse ;  /* 0x000000682c2c7220 */ /* 0x080fe20000400000 */
[----:B------:R-:W-:Y:S01]  /*80e0*/  F2FP.BF16.F32.PACK_AB R55, RZ, R55 ;  /* 0x00000037ff37723e */ /* 0x000fe200000010ff */
[----:B------:R-:W-:Y:S01]  /*80f0*/  FMUL R45, R45, R104 ;  /* 0x000000682d2d7220 */ /* 0x000fe20000400000 */
[----:B------:R-:W-:Y:S01]  /*8100*/  F2FP.BF16.F32.PACK_AB R40, RZ, R40 ;  /* 0x00000028ff28723e */ /* 0x000fe200000010ff */
[----:B------:R1:W-:Y:S01]  /*8110*/  @P4 STG.E.U16 desc[UR40][R4.64+0x30], R76 ;  /* 0x0000304c04004986 */ /* 0x0003e2000c101528 */
[----:B------:R-:W-:Y:S01]  /*8120*/  F2FP.BF16.F32.PACK_AB R41, RZ, R41 ;  /* 0x00000029ff29723e */ /* 0x000fe200000010ff */
[----:B------:R-:W-:Y:S01]  /*8130*/  FMUL R46, R46, R104 ;  /* 0x000000682e2e7220 */ /* 0x000fe20000400000 */
[----:B------:R-:W-:Y:S01]  /*8140*/  F2FP.BF16.F32.PACK_AB R42, RZ, R42 ;  /* 0x0000002aff2a723e */ /* 0x000fe200000010ff */
[----:B------:R1:W-:Y:S01]  /*8150*/  @P2 STG.E.U16 desc[UR40][R4.64+0x32], R77 ;  /* 0x0000324d04002986 */ /* 0x0003e2000c101528 */
[C---:B------:R-:W-:Y:S01]  /*8160*/  ISETP.GT.AND P2, PT, R6.reuse, 0x21, PT ;  /* 0x000000210600780c */ /* 0x040fe20003f44270 */
[-C--:B------:R-:W-:Y:S01]  /*8170*/  FMUL R47, R47, R104.reuse ;  /* 0x000000682f2f7220 */ /* 0x080fe20000400000 */
[----:B------:R-:W-:Y:S01]  /*8180*/  F2FP.BF16.F32.PACK_AB R43, RZ, R43 ;  /* 0x0000002bff2b723e */ /* 0x000fe200000010ff */
[----:B------:R1:W-:Y:S01]  /*8190*/  @P3 STG.E.U16 desc[UR40][R12.64+0x32], R79 ;  /* 0x0000324f0c003986 */ /* 0x0003e2000c101528 */
[----:B------:R-:W-:Y:S01]  /*81a0*/  ISETP.GT.AND P3, PT, R6, 0x20, PT ;  /* 0x000000200600780c */ /* 0x000fe20003f64270 */
[-C--:B------:R-:W-:Y:S01]  /*81b0*/  FMUL R32, R32, R104.reuse ;  /* 0x0000006820207220 */ /* 0x080fe20000400000 */
[C---:B------:R-:W-:Y:S01]  /*81c0*/  ISETP.GT.AND P4, PT, R3.reuse, RZ, P2 ;  /* 0x000000ff0300720c */ /* 0x040fe20001784270 */
[----:B------:R1:W-:Y:S01]  /*81d0*/  @P1 STG.E.U16 desc[UR40][R12.64+0x30], R78 ;  /* 0x0000304e0c001986 */ /* 0x0003e2000c101528 */
[----:B------:R-:W-:Y:S01]  /*81e0*/  ISETP.GT.AND P0, PT, R3, RZ, P3 ;  /* 0x000000ff0300720c */ /* 0x000fe20001f04270 */
[-C--:B------:R-:W-:Y:S01]  /*81f0*/  FMUL R33, R33, R104.reuse ;  /* 0x0000006821217220 */ /* 0x080fe20000400000 */
[C---:B------:R-:W-:Y:S01]  /*8200*/  ISETP.GT.AND P1, PT, R3.reuse, 0x8, P2 ;  /* 0x000000080300780c */ /* 0x040fe20001724270 */
[-C--:B------:R-:W-:Y:S01]  /*8210*/  FMUL R34, R34, R104.reuse ;  /* 0x0000006822227220 */ /* 0x080fe20000400000 */
[----:B------:R-:W-:Y:S01]  /*8220*/  ISETP.GT.AND P5, PT, R3, 0x8, P3 ;  /* 0x000000080300780c */ /* 0x000fe20001fa4270 */
[----:B------:R-:W-:Y:S01]  /*8230*/  FMUL R35, R35, R104 ;  /* 0x0000006823237220 */ /* 0x000fe20000400000 */
        /* <DEDUP_REMOVED lines=15> */
[----:B------:R-:W-:Y:S01]  /*8330*/  FMUL R24, R24, R104 ;  /* 0x0000006818187220 */ /* 0x000fe20000400000 */
[----:B------:R-:W-:Y:S01]  /*8340*/  F2FP.BF16.F32.PACK_AB R34, RZ, R34 ;  /* 0x00000022ff22723e */ /* 0x000fe200000010ff */
[----:B------:R1:W-:Y:S01]  /*8350*/  @P5 STG.E.U16 desc[UR40][R10.64+0x40], R66 ;  /* 0x000040420a005986 */ /* 0x0003e2000c101528 */
[----:B------:R-:W-:Y:S01]  /*8360*/  ISETP.GT.AND P5, PT, R3, RZ, P0 ;  /* 0x000000ff0300720c */ /* 0x000fe200007a4270 */
[-C--:B------:R-:W-:Y:S01]  /*8370*/  FMUL R25, R25, R104.reuse ;  /* 0x0000006819197220 */ /* 0x080fe20000400000 */
[----:B------:R-:W-:Y:S01]  /*8380*/  ISETP.GT.AND P4, PT, R3, RZ, P1 ;  /* 0x000000ff0300720c */ /* 0x000fe20000f84270 */
        /* <DEDUP_REMOVED lines=12> */
[----:B------:R-:W-:Y:S01]  /*8450*/  FMUL R31, R31, R104 ;  /* 0x000000681f1f7220 */ /* 0x000fe20000400000 */
[----:B------:R-:W-:Y:S01]  /*8460*/  F2FP.BF16.F32.PACK_AB R24, RZ, R24 ;  /* 0x00000018ff18723e */ /* 0x000fe200000010ff */
[----:B------:R1:W-:Y:S01]  /*8470*/  @P4 STG.E.U16 desc[UR40][R8.64+0x52], R69 ;  /* 0x0000524508004986 */ /* 0x0003e2000c101528 */
[----:B------:R-:W-:-:S02]  /*8480*/  ISETP.GT.AND P4, PT, R3, 0x8, P1 ;  /* 0x000000080300780c */ /* 0x000fc40000f84270 */
[----:B------:R-:W-:Y:S02]  /*8490*/  F2FP.BF16.F32.PACK_AB R25, RZ, R25 ;  /* 0x00000019ff19723e */ /* 0x000fe400000010ff */
[----:B------:R-:W-:Y:S02]  /*84a0*/  F2FP.BF16.F32.PACK_AB R26, RZ, R26 ;  /* 0x0000001aff1a723e */ /* 0x000fe400000010ff */
[----:B------:R-:W-:Y:S02]  /*84b0*/  F2FP.BF16.F32.PACK_AB R27, RZ, R27 ;  /* 0x0000001bff1b723e */ /* 0x000fe400000010ff */
[----:B------:R-:W-:Y:S01]  /*84c0*/  F2FP.BF16.F32.PACK_AB R28, RZ, R28 ;  /* 0x0000001cff1c723e */ /* 0x000fe200000010ff */
[----:B------:R1:W-:Y:S01]  /*84d0*/  @P5 STG.E.U16 desc[UR40][R10.64+0x50], R70 ;  /* 0x000050460a005986 */ /* 0x0003e2000c101528 */
[C---:B------:R-:W-:Y:S02]  /*84e0*/  ISETP.GT.AND P5, PT, R3.reuse, 0x80, P3 ;  /* 0x000000800300780c */ /* 0x040fe40001fa4270 */
[C---:B------:R-:W-:Y:S01]  /*84f0*/  ISETP.GT.AND P3, PT, R3.reuse, 0x88, P3 ;  /* 0x000000880300780c */ /* 0x040fe20001f64270 */
[----:B------:R1:W-:Y:S01]  /*8500*/  @P4 STG.E.U16 desc[UR40][R10.64+0x52], R71 ;  /* 0x000052470a004986 */ /* 0x0003e2000c101528 */
[----:B------:R-:W-:-:S02]  /*8510*/  ISETP.GT.AND P4, PT, R3, 0x80, P2 ;  /* 0x000000800300780c */ /* 0x000fc40001784270 */
[C---:B------:R-:W-:Y:S02]  /*8520*/  ISETP.GT.AND P2, PT, R3.reuse, 0x88, P2 ;  /* 0x000000880300780c */ /* 0x040fe40001744270 */
[----:B------:R-:W-:Y:S02]  /*8530*/  F2FP.BF16.F32.PACK_AB R29, RZ, R29 ;  /* 0x0000001dff1d723e */ /* 0x000fe400000010ff */
[----:B------:R-:W-:Y:S02]  /*8540*/  F2FP.BF16.F32.PACK_AB R30, RZ, R30 ;  /* 0x0000001eff1e723e */ /* 0x000fe400000010ff */
[----:B------:R-:W-:Y:S01]  /*8550*/  F2FP.BF16.F32.PACK_AB R31, RZ, R31 ;  /* 0x0000001fff1f723e */ /* 0x000fe200000010ff */
[----:B------:R1:W-:Y:S04]  /*8560*/  @P5 STG.E.U16 desc[UR40][R4.64+0x40], R56 ;  /* 0x0000403804005986 */ /* 0x0003e8000c101528 */
[----:B------:R1:W-:Y:S01]  /*8570*/  @P4 STG.E.U16 desc[UR40][R4.64+0x42], R57 ;  /* 0x0000423904004986 */ /* 0x0003e2000c101528 */
[----:B------:R-:W-:-:S02]  /*8580*/  ISETP.GT.AND P4, PT, R3, 0x80, P0 ;  /* 0x000000800300780c */ /* 0x000fc40000784270 */
[C---:B------:R-:W-:Y:S01]  /*8590*/  ISETP.GT.AND P0, PT, R3.reuse, 0x88, P0 ;  /* 0x000000880300780c */ /* 0x040fe20000704270 */
[----:B------:R1:W-:Y:S01]  /*85a0*/  @P3 STG.E.U16 desc[UR40][R12.64+0x40], R58 ;  /* 0x0000403a0c003986 */ /* 0x0003e2000c101528 */
[C---:B------:R-:W-:Y:S02]  /*85b0*/  ISETP.GT.AND P3, PT, R3.reuse, 0x80, P1 ;  /* 0x000000800300780c */ /* 0x040fe40000f64270 */
[----:B------:R-:W-:Y:S01]  /*85c0*/  ISETP.GT.AND P1, PT, R3, 0x88, P1 ;  /* 0x000000880300780c */ /* 0x000fe20000f24270 */
[----:B------:R1:W-:Y:S01]  /*85d0*/  @P2 STG.E.U16 desc[UR40][R12.64+0x42], R59 ;  /* 0x0000423b0c002986 */ /* 0x0003e2000c101528 */
[----:B------:R-:W-:-:S05]  /*85e0*/  ISETP.GT.AND P2, PT, R6, 0x31, PT ;  /* 0x000000310600780c */ /* 0x000fca0003f44270 */
[----:B------:R1:W-:Y:S01]  /*85f0*/  @P4 STG.E.U16 desc[UR40][R4.64+0x50], R60 ;  /* 0x0000503c04004986 */ /* 0x0003e2000c101528 */
[----:B------:R-:W-:-:S03]  /*8600*/  ISETP.GT.AND P4, PT, R3, RZ, P2 ;  /* 0x000000ff0300720c */ /* 0x000fc60001784270 */
[----:B------:R1:W-:Y:S01]  /*8610*/  @P3 STG.E.U16 desc[UR40][R4.64+0x52], R61 ;  /* 0x0000523d04003986 */ /* 0x0003e2000c101528 */
[----:B------:R-:W-:-:S03]  /*8620*/  ISETP.GT.AND P3, PT, R6, 0x30, PT ;  /* 0x000000300600780c */ /* 0x000fc60003f64270 */
[----:B------:R1:W-:Y:S01]  /*8630*/  @P0 STG.E.U16 desc[UR40][R12.64+0x50], R62 ;  /* 0x0000503e0c000986 */ /* 0x0003e2000c101528 */
[C---:B------:R-:W-:Y:S02]  /*8640*/  ISETP.GT.AND P0, PT, R3.reuse, RZ, P3 ;  /* 0x000000ff0300720c */ /* 0x040fe40001f04270 */
[C---:B------:R-:W-:Y:S01]  /*8650*/  ISETP.GT.AND P5, PT, R3.reuse, 0x8, P3 ;  /* 0x000000080300780c */ /* 0x040fe20001fa4270 */
[----:B------:R1:W-:Y:S01]  /*8660*/  @P1 STG.E.U16 desc[UR40][R12.64+0x52], R63 ;  /* 0x0000523f0c001986 */ /* 0x0003e2000c101528 */
[----:B------:R-:W-:-:S03]  /*8670*/  ISETP.GT.AND P1, PT, R3, 0x8, P2 ;  /* 0x000000080300780c */ /* 0x000fc60001724270 */
[----:B------:R1:W-:Y:S06]  /*8680*/  @P4 STG.E.U16 desc[UR40][R8.64+0x62], R49 ;  /* 0x0000623108004986 */ /* 0x0003ec000c101528 */
[----:B------:R1:W-:Y:S01]  /*8690*/  @P0 STG.E.U16 desc[UR40][R8.64+0x60], R48 ;  /* 0x0000603008000986 */ /* 0x0003e2000c101528 */
[----:B------:R-:W-:-:S03]  /*86a0*/  ISETP.GT.AND P0, PT, R6, 0x38, PT ;  /* 0x000000380600780c */ /* 0x000fc60003f04270 */
[----:B------:R1:W-:Y:S01]  /*86b0*/  @P1 STG.E.U16 desc[UR40][R10.64+0x62], R51 ;  /* 0x000062330a001986 */ /* 0x0003e2000c101528 */
[----:B------:R-:W-:-:S03]  /*86c0*/  ISETP.GT.AND P1, PT, R6, 0x39, PT ;  /* 0x000000390600780c */ /* 0x000fc60003f24270 */
[----:B------:R1:W-:Y:S01]  /*86d0*/  @P5 STG.E.U16 desc[UR40][R10.64+0x60], R50 ;  /* 0x000060320a005986 */ /* 0x0003e2000c101528 */
[C---:B------:R-:W-:Y:S02]  /*86e0*/  ISETP.GT.AND P5, PT, R3.reuse, RZ, P0 ;  /* 0x000000ff0300720c */ /* 0x040fe400007a4270 */
[----:B------:R-:W-:-:S11]  /*86f0*/  ISETP.GT.AND P4, PT, R3, RZ, P1 ;  /* 0x000000ff0300720c */ /* 0x000fd60000f84270 */
[----:B------:R1:W-:Y:S01]  /*8700*/  @P5 STG.E.U16 desc[UR40][R8.64+0x70], R52 ;  /* 0x0000703408005986 */ /* 0x0003e2000c101528 */
[----:B------:R-:W-:-:S03]  /*8710*/  ISETP.GT.AND P5, PT, R3, 0x8, P0 ;  /* 0x000000080300780c */ /* 0x000fc600007a4270 */
[----:B------:R1:W-:Y:S01]  /*8720*/  @P4 STG.E.U16 desc[UR40][R8.64+0x72], R53 ;  /* 0x0000723508004986 */ /* 0x0003e2000c101528 */
[----:B------:R-:W-:-:S09]  /*8730*/  ISETP.GT.AND P4, PT, R3, 0x8, P1 ;  /* 0x000000080300780c */ /* 0x000fd20000f84270 */
[----:B------:R1:W-:Y:S01]  /*8740*/  @P5 STG.E.U16 desc[UR40][R10.64+0x70], R54 ;  /* 0x000070360a005986 */ /* 0x0003e2000c101528 */
[C---:B------:R-:W-:Y:S02]  /*8750*/  ISETP.GT.AND P5, PT, R3.reuse, 0x80, P3 ;  /* 0x000000800300780c */ /* 0x040fe40001fa4270 */
[C---:B------:R-:W-:Y:S01]  /*8760*/  ISETP.GT.AND P3, PT, R3.reuse, 0x88, P3 ;  /* 0x000000880300780c */ /* 0x040fe20001f64270 */
[----:B------:R1:W-:Y:S01]  /*8770*/  @P4 STG.E.U16 desc[UR40][R10.64+0x72], R55 ;  /* 0x000072370a004986 */ /* 0x0003e2000c101528 */
[C---:B------:R-:W-:Y:S02]  /*8780*/  ISETP.GT.AND P4, PT, R3.reuse, 0x80, P2 ;  /* 0x000000800300780c */ /* 0x040fe40001784270 */
[----:B------:R-:W-:-:S07]  /*8790*/  ISETP.GT.AND P2, PT, R3, 0x88, P2 ;  /* 0x000000880300780c */ /* 0x000fce0001744270 */
[----:B------:R1:W-:Y:S04]  /*87a0*/  @P5 STG.E.U16 desc[UR40][R4.64+0x60], R40 ;  /* 0x0000602804005986 */ /* 0x0003e8000c101528 */
[----:B------:R1:W-:Y:S01]  /*87b0*/  @P4 STG.E.U16 desc[UR40][R4.64+0x62], R41 ;  /* 0x0000622904004986 */ /* 0x0003e2000c101528 */
[C---:B------:R-:W-:Y:S02]  /*87c0*/  ISETP.GT.AND P4, PT, R3.reuse, 0x80, P0 ;  /* 0x000000800300780c */ /* 0x040fe40000784270 */
[C---:B------:R-:W-:Y:S01]  /*87d0*/  ISETP.GT.AND P0, PT, R3.reuse, 0x88, P0 ;  /* 0x000000880300780c */ /* 0x040fe20000704270 */
[----:B------:R1:W-:Y:S01]  /*87e0*/  @P3 STG.E.U16 desc[UR40][R12.64+0x60], R42 ;  /* 0x0000602a0c003986 */ /* 0x0003e2000c101528 */
[C---:B------:R-:W-:Y:S02]  /*87f0*/  ISETP.GT.AND P3, PT, R3.reuse, 0x80, P1 ;  /* 0x000000800300780c */ /* 0x040fe40000f64270 */
[----:B------:R-:W-:Y:S01]  /*8800*/  ISETP.GT.AND P1, PT, R3, 0x88, P1 ;  /* 0x000000880300780c */ /* 0x000fe20000f24270 */
[----:B------:R1:W-:Y:S06]  /*8810*/  @P2 STG.E.U16 desc[UR40][R12.64+0x62], R43 ;  /* 0x0000622b0c002986 */ /* 0x0003ec000c101528 */
[----:B------:R1:W-:Y:S04]  /*8820*/  @P4 STG.E.U16 desc[UR40][R4.64+0x70], R44 ;  /* 0x0000702c04004986 */ /* 0x0003e8000c101528 */
[----:B------:R1:W-:Y:S01]  /*8830*/  @P3 STG.E.U16 desc[UR40][R4.64+0x72], R45 ;  /* 0x0000722d04003986 */ /* 0x0003e2000c101528 */
[----:B------:R-:W-:-:S03]  /*8840*/  ISETP.GT.AND P3, PT, R6, 0x40, PT ;  /* 0x000000400600780c */ /* 0x000fc60003f64270 */
[----:B------:R1:W-:Y:S01]  /*8850*/  @P0 STG.E.U16 desc[UR40][R12.64+0x70], R46 ;  /* 0x0000702e0c000986 */ /* 0x0003e2000c101528 */
[----:B------:R-:W-:Y:S02]  /*8860*/  ISETP.GT.AND P0, PT, R6, 0x41, PT ;  /* 0x000000410600780c */ /* 0x000fe40003f04270 */
[C---:B------:R-:W-:Y:S01]  /*8870*/  ISETP.GT.AND P4, PT, R3.reuse, 0x8, P3 ;  /* 0x000000080300780c */ /* 0x040fe20001f84270 */
[----:B------:R1:W-:Y:S01]  /*8880*/  @P1 STG.E.U16 desc[UR40][R12.64+0x72], R47 ;  /* 0x0000722f0c001986 */ /* 0x0003e2000c101528 */
[C---:B------:R-:W-:Y:S02]  /*8890*/  ISETP.GT.AND P1, PT, R3.reuse, RZ, P3 ;  /* 0x000000ff0300720c */ /* 0x040fe40001f24270 */
[C---:B------:R-:W-:Y:S02]  /*88a0*/  ISETP.GT.AND P2, PT, R3.reuse, RZ, P0 ;  /* 0x000000ff0300720c */ /* 0x040fe40000744270 */
[----:B------:R-:W-:-:S09]  /*88b0*/  ISETP.GT.AND P5, PT, R3, 0x8, P0 ;  /* 0x000000080300780c */ /* 0x000fd200007a4270 */
[----:B------:R1:W-:Y:S01]  /*88c0*/  @P1 STG.E.U16 desc[UR40][R8.64+0x80], R32 ;  /* 0x0000802008001986 */ /* 0x0003e2000c101528 */
[----:B------:R-:W-:-:S03]  /*88d0*/  ISETP.GT.AND P1, PT, R6, 0x48, PT ;  /* 0x000000480600780c */ /* 0x000fc60003f24270 */
[----:B------:R1:W-:Y:S01]  /*88e0*/  @P2 STG.E.U16 desc[UR40][R8.64+0x82], R33 ;  /* 0x0000822108002986 */ /* 0x0003e2000c101528 */
[----:B------:R-:W-:-:S03]  /*88f0*/  ISETP.GT.AND P2, PT, R6, 0x49, PT ;  /* 0x000000490600780c */ /* 0x000fc60003f44270 */
[----:B------:R1:W-:Y:S01]  /*8900*/  @P4 STG.E.U16 desc[UR40][R10.64+0x80], R34 ;  /* 0x000080220a004986 */ /* 0x0003e2000c101528 */
[----:B------:R-:W-:-:S03]  /*8910*/  ISETP.GT.AND P4, PT, R3, RZ, P2 ;  /* 0x000000ff0300720c */ /* 0x000fc60001784270 */
[----:B------:R1:W-:Y:S01]  /*8920*/  @P5 STG.E.U16 desc[UR40][R10.64+0x82], R35 ;  /* 0x000082230a005986 */ /* 0x0003e2000c101528 */
[----:B------:R-:W-:-:S09]  /*8930*/  ISETP.GT.AND P5, PT, R3, RZ, P1 ;  /* 0x000000ff0300720c */ /* 0x000fd20000fa4270 */
        /* <DEDUP_REMOVED lines=10> */
[----:B------:R1:W-:Y:S01]  /*89e0*/  @P4 STG.E.U16 desc[UR40][R4.64+0x80], R24 ;  /* 0x0000801804004986 */ /* 0x0003e2000c101528 */
[C---:B------:R-:W-:Y:S02]  /*89f0*/  ISETP.GT.AND P4, PT, R3.reuse, 0x80, P1 ;  /* 0x000000800300780c */ /* 0x040fe40000f84270 */
[C---:B------:R-:W-:Y:S01]  /*8a00*/  ISETP.GT.AND P1, PT, R3.reuse, 0x88, P1 ;  /* 0x000000880300780c */ /* 0x040fe20000f24270 */
[----:B------:R1:W-:Y:S01]  /*8a10*/  @P5 STG.E.U16 desc[UR40][R4.64+0x82], R25 ;  /* 0x0000821904005986 */ /* 0x0003e2000c101528 */
[C---:B------:R-:W-:Y:S02]  /*8a20*/  ISETP.GT.AND P5, PT, R3.reuse, 0x80, P2 ;  /* 0x000000800300780c */ /* 0x040fe400017a4270 */
[----:B------:R-:W-:Y:S01]  /*8a30*/  ISETP.GT.AND P2, PT, R3, 0x88, P2 ;  /* 0x000000880300780c */ /* 0x000fe20001744270 */
[----:B------:R1:W-:Y:S04]  /*8a40*/  @P3 STG.E.U16 desc[UR40][R12.64+0x80], R26 ;  /* 0x0000801a0c003986 */ /* 0x0003e8000c101528 */
[----:B------:R1:W-:Y:S04]  /*8a50*/  @P0 STG.E.U16 desc[UR40][R12.64+0x82], R27 ;  /* 0x0000821b0c000986 */ /* 0x0003e8000c101528 */
[----:B------:R1:W-:Y:S04]  /*8a60*/  @P4 STG.E.U16 desc[UR40][R4.64+0x90], R28 ;  /* 0x0000901c04004986 */ /* 0x0003e8000c101528 */
[----:B------:R1:W-:Y:S04]  /*8a70*/  @P5 STG.E.U16 desc[UR40][R4.64+0x92], R29 ;  /* 0x0000921d04005986 */ /* 0x0003e8000c101528 */
[----:B------:R1:W-:Y:S04]  /*8a80*/  @P1 STG.E.U16 desc[UR40][R12.64+0x90], R30 ;  /* 0x0000901e0c001986 */ /* 0x0003e8000c101528 */
[----:B------:R1:W-:Y:S02]  /*8a90*/  @P2 STG.E.U16 desc[UR40][R12.64+0x92], R31 ;  /* 0x0000921f0c002986 */ /* 0x0003e4000c101528 */
.L_x_188:
[----:B------:R-:W-:Y:S05]  /*8aa0*/  BSYNC B0 ;  /* 0x0000000000007941 */ /* 0x000fea0003800000 */
.L_x_32:
[----:B------:R-:W-:Y:S01]  /*8ab0*/  ULDC UR4, c[0x0][0xc] ;  /* 0x0000030000047ab9 */ /* 0x000fe20000000800 */
[----:B------:R-:W-:Y:S01]  /*8ac0*/  ULDC UR5, c[0x0][0x10] ;  /* 0x0000040000057ab9 */ /* 0x000fe20000000800 */
[----:B------:R-:W2:Y:S01]  /*8ad0*/  LDC R3, c[0x0][0x14] ;  /* 0x00000500ff037b82 */ /* 0x000ea20000000800 */
[----:B------:R-:W-:Y:S01]  /*8ae0*/  UIMAD.WIDE.U32 UR4, UR4, UR5, URZ ;  /* 0x00000005040472a5 */ /* 0x000fe2000f8e003f */
[----:B------:R-:W-:Y:S02]  /*8af0*/  IMAD.MOV.U32 R108, RZ, RZ, -0x1 ;  /* 0xffffffffff6c7424 */ /* 0x000fe400078e00ff */
[----:B------:R-:W-:-:S03]  /*8b00*/  IMAD.MOV.U32 R105, RZ, RZ, -0x1 ;  /* 0xffffffffff697424 */ /* 0x000fc600078e00ff */
[----:B--2---:R-:W-:-:S04]  /*8b10*/  IMAD.WIDE.U32 R16, R3, UR4, R16 ;  /* 0x0000000403107c25 */ /* 0x004fc8000f8e0010 */
[----:B------:R-:W-:Y:S01]  /*8b20*/  IMAD R3, R3, UR5, RZ ;  /* 0x0000000503037c24 */ /* 0x000fe2000f8e02ff */
[----:B------:R-:W-:Y:S02]  /*8b30*/  ULDC.64 UR4, c[0x0][0x650] ;  /* 0x0001940000047ab9 */ /* 0x000fe40000000a00 */
[----:B------:R-:W-:Y:S01]  /*8b40*/  ISETP.GE.U32.AND P0, PT, R16, UR4, PT ;  /* 0x0000000410007c0c */ /* 0x000fe2000bf06070 */
[--C-:B------:R-:W-:Y:S01]  /*8b50*/  IMAD.IADD R17, R17, 0x1, R3.reuse ;  /* 0x0000000111117824 */ /* 0x100fe200078e0203 */
[----:B------:R-:W-:-:S04]  /*8b60*/  PRMT R3, RZ, 0x7610, R3 ;  /* 0x00007610ff037816 */ /* 0x000fc80000000003 */
[----:B------:R-:W-:-:S13]  /*8b70*/  ISETP.GE.U32.AND.EX P0, PT, R17, UR5, PT, P0 ;  /* 0x0000000511007c0c */ /* 0x000fda000bf06100 */
[----:B------:R-:W-:Y:S05]  /*8b80*/  @P0 BRA `(.L_x_189) ;  /* 0x0000000400640947 */ /* 0x000fea0003800000 */
[----:B-1-3--:R-:W1:Y:S01]  /*8b90*/  S2R R12, SR_CTAID.X ;  /* 0x00000000000c7919 */ /* 0x00ae620000002500 */
[----:B0-----:R-:W0:Y:S01]  /*8ba0*/  LDC.64 R10, c[0x0][0x628] ;  /* 0x00018a00ff0a7b82 */ /* 0x001e220000000a00 */
[----:B------:R-:W-:Y:S01]  /*8bb0*/  ULDC UR4, c[0x0][0x150] ;  /* 0x0000540000047ab9 */ /* 0x000fe20000000800 */
[----:B------:R-:W-:Y:S01]  /*8bc0*/  IMAD.MOV.U32 R8, RZ, RZ, R16 ;  /* 0x000000ffff087224 */ /* 0x000fe200078e0010 */
[----:B------:R-:W2:Y:S01]  /*8bd0*/  S2R R24, SR_CTAID.Y ;  /* 0x0000000000187919 */ /* 0x000ea20000002600 */
[----:B------:R-:W-:-:S04]  /*8be0*/  IMAD.MOV.U32 R9, RZ, RZ, R17 ;  /* 0x000000ffff097224 */ /* 0x000fc800078e0011 */
[----:B------:R-:W3:Y:S08]  /*8bf0*/  LDC R21, c[0x0][0x144] ;  /* 0x00005100ff157b82 */ /* 0x000ef00000000800 */
[----:B------:R-:W2:Y:S08]  /*8c00*/  LDC R0, c[0x0][0x630] ;  /* 0x00018c00ff007b82 */ /* 0x000eb00000000800 */
[----:B----4-:R-:W4:Y:S01]  /*8c10*/  LDC.64 R14, c[0x0][0x620] ;  /* 0x00018800ff0e7b82 */ /* 0x010f220000000a00 */
[----:B0-----:R-:W-:-:S04]  /*8c20*/  ISETP.NE.U32.AND P0, PT, R10, RZ, PT ;  /* 0x000000ff0a00720c */ /* 0x001fc80003f05070 */
[----:B------:R-:W-:Y:S02]  /*8c30*/  ISETP.NE.AND.EX P0, PT, R11, RZ, PT, P0 ;  /* 0x000000ff0b00720c */ /* 0x000fe40003f05300 */
[----:B-1----:R-:W-:-:S05]  /*8c40*/  I2FP.F32.U32 R3, R12 ;  /* 0x0000000c00037245 */ /* 0x002fca0000201000 */
[----:B------:R-:W-:-:S04]  /*8c50*/  FMUL R3, R3, UR4 ;  /* 0x0000000403037c20 */ /* 0x000fc80008400000 */
[----:B------:R0:W1:Y:S02]  /*8c60*/  F2I.U32.TRUNC.NTZ R20, R3 ;  /* 0x0000000300147305 */ /* 0x000064000020f000 */
[----:B--23--:R-:W-:Y:S05]  /*8c70*/  @!P0 BRA `(.L_x_190) ;  /* 0x0000000000288947 */ /* 0x00cfea0003800000 */
[----:B0-----:R-:W0:Y:S02]  /*8c80*/  LDC R3, c[0x0][0x634] ;  /* 0x00018d00ff037b82 */ /* 0x001e240000000800 */
        /* <DEDUP_REMOVED lines=9> */
.L_x_190:
[----:B------:R-:W2:Y:S01]  /*8d20*/  LDC.64 R28, c[0x0][0x640] ;  /* 0x00019000ff1c7b82 */ /* 0x000ea20000000a00 */
[-CC-:B------:R-:W-:Y:S01]  /*8d30*/  SHF.R.U64 R105, R8, R0.reuse, R9.reuse ;  /* 0x0000000008697219 */ /* 0x180fe20000001209 */
[----:B-1----:R-:W-:Y:S01]  /*8d40*/  IMAD.MOV R20, RZ, RZ, -R20 ;  /* 0x000000ffff147224 */ /* 0x002fe200078e0a14 */
[----:B------:R-:W-:Y:S01]  /*8d50*/  SHF.R.U32.HI R0, RZ, R0, R9 ;  /* 0x00000000ff007219 */ /* 0x000fe20000011609 */
[----:B------:R-:W-:Y:S01]  /*8d60*/  ULDC UR4, c[0x0][0x154] ;  /* 0x0000550000047ab9 */ /* 0x000fe20000000800 */
[----:B0-----:R-:W-:Y:S01]  /*8d70*/  IADD3 R3, P0, RZ, -R105, RZ ;  /* 0x80000069ff037210 */ /* 0x001fe20007f1e0ff */
[----:B------:R-:W-:Y:S02]  /*8d80*/  IMAD R21, R21, R20, R12 ;  /* 0x0000001415157224 */ /* 0x000fe400078e020c */
[----:B------:R-:W0:Y:S01]  /*8d90*/  LDC R6, c[0x0][0x618] ;  /* 0x00018600ff067b82 */ /* 0x000e220000000800 */
[----:B------:R-:W-:Y:S02]  /*8da0*/  IMAD.MOV.U32 R7, RZ, RZ, 0x1 ;  /* 0x00000001ff077424 */ /* 0x000fe400078e00ff */
[----:B------:R-:W-:-:S04]  /*8db0*/  IMAD.X R5, RZ, RZ, ~R0, P0 ;  /* 0x000000ffff057224 */ /* 0x000fc800000e0e00 */
[-C--:B----4-:R-:W-:Y:S01]  /*8dc0*/  IMAD R0, R5, R14.reuse, RZ ;  /* 0x0000000e05007224 */ /* 0x090fe200078e02ff */
[----:B------:R-:W1:Y:S01]  /*8dd0*/  LDC R8, c[0x0][0x608] ;  /* 0x00018200ff087b82 */ /* 0x000e620000000800 */
[----:B------:R-:W-:-:S04]  /*8de0*/  IMAD.WIDE.U32 R4, R3, R14, R16 ;  /* 0x0000000e03047225 */ /* 0x000fc800078e0010 */
[----:B------:R-:W-:Y:S01]  /*8df0*/  IMAD R3, R3, R15, R0 ;  /* 0x0000000f03037224 */ /* 0x000fe200078e0200 */
[----:B------:R-:W-:Y:S02]  /*8e00*/  I2FP.F32.U32 R0, R24 ;  /* 0x0000001800007245 */ /* 0x000fe40000201000 */
[----:B------:R-:W3:Y:S01]  /*8e10*/  LDC R26, c[0x0][0x658] ;  /* 0x00019600ff1a7b82 */ /* 0x000ee20000000800 */
[----:B------:R-:W-:Y:S01]  /*8e20*/  IMAD.IADD R3, R5, 0x1, R3 ;  /* 0x0000000105037824 */ /* 0x000fe200078e0203 */
[----:B--2---:R-:W-:Y:S01]  /*8e30*/  ISETP.NE.U32.AND P0, PT, R28, RZ, PT ;  /* 0x000000ff1c00720c */ /* 0x004fe20003f05070 */
[----:B------:R-:W-:Y:S01]  /*8e40*/  FMUL R0, R0, UR4 ;  /* 0x0000000400007c20 */ /* 0x000fe20008400000 */
[----:B------:R-:W-:Y:S02]  /*8e50*/  IMAD.MOV.U32 R5, RZ, RZ, -0x1 ;  /* 0xffffffffff057424 */ /* 0x000fe400078e00ff */
[----:B------:R-:W-:Y:S01]  /*8e60*/  ISETP.NE.AND.EX P0, PT, R29, RZ, PT, P0 ;  /* 0x000000ff1d00720c */ /* 0x000fe20003f05300 */
[----:B------:R2:W4:Y:S01]  /*8e70*/  F2I.U32.TRUNC.NTZ R13, R0 ;  /* 0x00000000000d7305 */ /* 0x000522000020f000 */
[----:B------:R-:W2:Y:S01]  /*8e80*/  LDC R15, c[0x0][0x148] ;  /* 0x00005200ff0f7b82 */ /* 0x000ea20000000800 */
[----:B0-----:R-:W-:-:S02]  /*8e90*/  SHF.R.U64 R12, R4, R6, R3 ;  /* 0x00000006040c7219 */ /* 0x001fc40000001203 */
[----:B------:R-:W-:-:S05]  /*8ea0*/  SHF.R.U32.HI R3, RZ, R6, R3 ;  /* 0x00000006ff037219 */ /* 0x000fca0000011603 */
[----:B------:R-:W0:Y:S01]  /*8eb0*/  LDC R20, c[0x0][0x600] ;  /* 0x00018000ff147b82 */ /* 0x000e220000000800 */
[-CC-:B-1----:R-:W-:Y:S02]  /*8ec0*/  SHF.R.U64 R10, R12, R8.reuse, R3.reuse ;  /* 0x000000080c0a7219 */ /* 0x182fe40000001203 */
[----:B------:R-:W-:-:S05]  /*8ed0*/  SHF.R.U32.HI R3, RZ, R8, R3 ;  /* 0x00000008ff037219 */ /* 0x000fca0000011603 */
[----:B------:R-:W1:Y:S01]  /*8ee0*/  LDC R27, c[0x0][0x648] ;  /* 0x00019200ff1b7b82 */ /* 0x000e620000000800 */
[-C--:B---3--:R-:W-:Y:S02]  /*8ef0*/  SHF.L.U32 R4, R5, R26.reuse, RZ ;  /* 0x0000001a05047219 */ /* 0x088fe400000006ff */
[-CC-:B------:R-:W-:Y:S02]  /*8f00*/  SHF.R.U64 R14, R10, R26.reuse, R3.reuse ;  /* 0x0000001a0a0e7219 */ /* 0x180fe40000001203 */
[----:B------:R-:W-:Y:S02]  /*8f10*/  SHF.R.U32.HI R5, RZ, R26, R3 ;  /* 0x0000001aff057219 */ /* 0x000fe40000011603 */
[----:B------:R-:W-:Y:S01]  /*8f20*/  LOP3.LUT R25, RZ, R4, RZ, 0x33, !PT ;  /* 0x00000004ff197212 */ /* 0x000fe200078e33ff */
[----:B------:R-:W3:Y:S01]  /*8f30*/  LDC R30, c[0x0][0x638] ;  /* 0x00018e00ff1e7b82 */ /* 0x000ee20000000800 */
[----:B------:R-:W-:Y:S01]  /*8f40*/  SHF.L.U32 R26, R7, R26, RZ ;  /* 0x0000001a071a7219 */ /* 0x000fe200000006ff */
[----:B------:R-:W-:-:S06]  /*8f50*/  IMAD.MOV.U32 R4, RZ, RZ, R14 ;  /* 0x000000ffff047224 */ /* 0x000fcc00078e000e */
[----:B------:R-:W0:Y:S01]  /*8f60*/  LDC R31, c[0x0][0x610] ;  /* 0x00018400ff1f7b82 */ /* 0x000e220000000800 */
[----:B----4-:R-:W-:Y:S05]  /*8f70*/  @!P0 BRA `(.L_x_191) ;  /* 0x0000000000288947 */ /* 0x010fea0003800000 */
        /* <DEDUP_REMOVED lines=10> */
.L_x_191:
[----:B------:R-:W-:Y:S01]  /*9020*/  ISETP.NE.AND P0, PT, R2, 0x1, PT ;  /* 0x000000010200780c */ /* 0x000fe20003f05270 */
[----:B0-----:R-:W-:Y:S01]  /*9030*/  VIADD R7, R20, 0xffffffff ;  /* 0xffffffff14077836 */ /* 0x001fe20000000000 */
[----:B-12---:R-:W-:Y:S01]  /*9040*/  SHF.R.U64 R0, R4, R27, R5 ;  /* 0x0000001b04007219 */ /* 0x006fe20000001205 */
[----:B------:R-:W-:Y:S01]  /*9050*/  IMAD.MOV R13, RZ, RZ, -R13 ;  /* 0x000000ffff0d7224 */ /* 0x000fe200078e0a0d */
[----:B------:R-:W-:Y:S01]  /*9060*/  LOP3.LUT R5, R10, R25, RZ, 0xc0, !PT ;  /* 0x000000190a057212 */ /* 0x000fe200078ec0ff */
[----:B------:R-:W-:Y:S01]  /*9070*/  IMAD.MOV.U32 R4, RZ, RZ, 0x1 ;  /* 0x00000001ff047424 */ /* 0x000fe200078e00ff */
[----:B------:R-:W-:Y:S01]  /*9080*/  LOP3.LUT R12, R12, R7, RZ, 0xc0, !PT ;  /* 0x000000070c0c7212 */ /* 0x000fe200078ec0ff */
[----:B------:R-:W-:Y:S02]  /*9090*/  IMAD.MOV R3, RZ, RZ, -R0 ;  /* 0x000000ffff037224 */ /* 0x000fe400078e0a00 */
[----:B------:R-:W-:Y:S02]  /*90a0*/  IMAD R0, R26, R0, R5 ;  /* 0x000000001a007224 */ /* 0x000fe400078e0205 */
[----:B---3--:R-:W-:-:S02]  /*90b0*/  IMAD R3, R3, R30, R14 ;  /* 0x0000001e03037224 */ /* 0x008fc400078e020e */
[----:B------:R-:W-:Y:S02]  /*90c0*/  @P0 IMAD R21, R15, R13, R24 ;  /* 0x0000000d0f150224 */ /* 0x000fe400078e0218 */
[----:B------:R-:W-:Y:S01]  /*90d0*/  IMAD R5, R3, R20, R12 ;  /* 0x0000001403057224 */ /* 0x000fe200078e020c */
[----:B------:R-:W-:Y:S01]  /*90e0*/  PRMT R3, R4, 0x7610, R3 ;  /* 0x0000761004037816 */ /* 0x000fe20000000003 */
[----:B------:R-:W-:-:S05]  /*90f0*/  IMAD R0, R0, R31, R21 ;  /* 0x0000001f00007224 */ /* 0x000fca00078e0215 */
[----:B------:R-:W-:Y:S02]  /*9100*/  SEL R108, R5, R0, !P0 ;  /* 0x00000000056c7207 */ /* 0x000fe40004000000 */
[----:B------:R-:W-:-:S07]  /*9110*/  SEL R0, R0, R5, !P0 ;  /* 0x0000000500007207 */ /* 0x000fce0004000000 */
.L_x_189:
[----:B------:R-:W-:Y:S01]  /*9120*/  LOP3.LUT P0, RZ, R3, 0xff, RZ, 0xc0, !PT ;  /* 0x000000ff03ff7812 */ /* 0x000fe2000780c0ff */
[----:B------:R-:W-:-:S12]  /*9130*/  IMAD.MOV.U32 R107, RZ, RZ, R0 ;  /* 0x000000ffff6b7224 */ /* 0x000fd800078e0000 */
[----:B------:R-:W-:Y:S05]  /*9140*/  @P0 BRA `(.L_x_192) ;  /* 0xffffff8000380947 */ /* 0x000fea000383ffff */
[----:B------:R-:W-:Y:S05]  /*9150*/  EXIT ;  /* 0x000000000000794d */ /* 0x000fea0003800000 */
.L_x_7:
[----:B0-----:R-:W-:Y:S01]  /*9160*/  ULDC.64 UR4, c[0x0][0x650] ;  /* 0x0001940000047ab9 */ /* 0x001fe20000000a00 */
        /* <DEDUP_REMOVED lines=25> */
.L_x_194:
[----:B------:R-:W0:Y:S01]  /*9300*/  LDC.64 R28, c[0x0][0x640] ;  /* 0x00019000ff1c7b82 */ /* 0x000e220000000a00 */
[-CC-:B------:R-:W-:Y:S01]  /*9310*/  SHF.R.U64 R22, R12, R6.reuse, R13.reuse ;  /* 0x000000060c167219 */ /* 0x180fe2000000120d */
[----:B------:R-:W-:Y:S01]  /*9320*/  IMAD.MOV.U32 R30, RZ, RZ, 0x1 ;  /* 0x00000001ff1e7424 */ /* 0x000fe200078e00ff */
[----:B------:R-:W-:Y:S02]  /*9330*/  SHF.R.U32.HI R6, RZ, R6, R13 ;  /* 0x00000006ff067219 */ /* 0x000fe4000001160d */
        /* <DEDUP_REMOVED lines=8> */
[----:B------:R-:W-:Y:S01]  /*93c0*/  IMAD.IADD R9, R9, 0x1, R11 ;  /* 0x0000000109097824 */ /* 0x000fe200078e020b */
[----:B0-----:R-:W-:-:S04]  /*93d0*/  ISETP.NE.U32.AND P0, PT, R28, RZ, PT ;  /* 0x000000ff1c00720c */ /* 0x001fc80003f05070 */
[----:B------:R-:W-:Y:S02]  /*93e0*/  ISETP.NE.AND.EX P0, PT, R29, RZ, PT, P0 ;  /* 0x000000ff1d00720c */ /* 0x000fe40003f05300 */
[----:B------:R-:W0:Y:S01]  /*93f0*/  LDC R20, c[0x0][0x600] ;  /* 0x00018000ff147b82 */ /* 0x000e220000000800 */
[-CC-:B-1----:R-:W-:Y:S01]  /*9400*/  SHF.R.U64 R14, R8, R10.reuse, R9.reuse ;  /* 0x0000000a080e7219 */ /* 0x182fe20000001209 */
[----:B------:R-:W-:Y:S01]  /*9410*/  IMAD.MOV.U32 R8, RZ, RZ, -0x1 ;  /* 0xffffffffff087424 */ /* 0x000fe200078e00ff */
[----:B------:R-:W-:-:S05]  /*9420*/  SHF.R.U32.HI R9, RZ, R10, R9 ;  /* 0x0000000aff097219 */ /* 0x000fca0000011609 */
[----:B------:R-:W1:Y:S01]  /*9430*/  LDC R24, c[0x0][0x648] ;  /* 0x00019200ff187b82 */ /* 0x000e620000000800 */
[-CC-:B--2---:R-:W-:Y:S02]  /*9440*/  SHF.R.U64 R23, R14, R12.reuse, R9.reuse ;  /* 0x0000000c0e177219 */ /* 0x184fe40000001209 */
[----:B------:R-:W-:-:S05]  /*9450*/  SHF.R.U32.HI R6, RZ, R12, R9 ;  /* 0x0000000cff067219 */ /* 0x000fca0000011609 */
[----:B------:R-:W2:Y:S01]  /*9460*/  LDC R26, c[0x0][0x638] ;  /* 0x00018e00ff1a7b82 */ /* 0x000ea20000000800 */
[-C--:B---3--:R-:W-:Y:S02]  /*9470*/  SHF.L.U32 R8, R8, R27.reuse, RZ ;  /* 0x0000001b08087219 */ /* 0x088fe400000006ff */
[-CC-:B------:R-:W-:Y:S02]  /*9480*/  SHF.R.U64 R25, R23, R27.reuse, R6.reuse ;  /* 0x0000001b17197219 */ /* 0x180fe40000001206 */
[----:B------:R-:W-:Y:S02]  /*9490*/  LOP3.LUT R32, RZ, R8, RZ, 0x33, !PT ;  /* 0x00000008ff207212 */ /* 0x000fe400078e33ff */
[----:B------:R-:W-:Y:S01]  /*94a0*/  SHF.R.U32.HI R9, RZ, R27, R6 ;  /* 0x0000001bff097219 */ /* 0x000fe20000011606 */
[----:B------:R-:W3:Y:S01]  /*94b0*/  LDC R31, c[0x0][0x610] ;  /* 0x00018400ff1f7b82 */ /* 0x000ee20000000800 */
[----:B------:R-:W-:Y:S01]  /*94c0*/  IMAD.MOV.U32 R8, RZ, RZ, R25 ;  /* 0x000000ffff087224 */ /* 0x000fe200078e0019 */
[----:B------:R-:W-:Y:S06]  /*94d0*/  @!P0 BRA `(.L_x_195) ;  /* 0x0000000000288947 */ /* 0x000fec0003800000 */
        /* <DEDUP_REMOVED lines=10> */
.L_x_195:
[----:B------:R-:W-:Y:S02]  /*9580*/  ISETP.NE.AND P0, PT, R2, 0x1, PT ;  /* 0x000000010200780c */ /* 0x000fe40003f05270 */
[----:B-1----:R-:W-:Y:S01]  /*9590*/  SHF.R.U64 R6, R8, R24, R9 ;  /* 0x0000001808067219 */ /* 0x002fe20000001209 */
[----:B0-----:R-:W-:Y:S01]  /*95a0*/  VIADD R9, R20, 0xffffffff ;  /* 0xffffffff14097836 */ /* 0x001fe20000000000 */
[----:B------:R-:W-:Y:S02]  /*95b0*/  SHF.L.U32 R30, R30, R27, RZ ;  /* 0x0000001b1e1e7219 */ /* 0x000fe400000006ff */
[----:B------:R-:W-:Y:S01]  /*95c0*/  LOP3.LUT R5, R23, R32, RZ, 0xc0, !PT ;  /* 0x0000002017057212 */ /* 0x000fe200078ec0ff */
[----:B------:R-:W-:-:S04]  /*95d0*/  IMAD.MOV R8, RZ, RZ, -R6 ;  /* 0x000000ffff087224 */ /* 0x000fc800078e0a06 */
[----:B------:R-:W-:Y:S01]  /*95e0*/  IMAD R6, R30, R6, R5 ;  /* 0x000000061e067224 */ /* 0x000fe200078e0205 */
[----:B------:R-:W-:Y:S01]  /*95f0*/  LOP3.LUT R5, R14, R9, RZ, 0xc0, !PT ;  /* 0x000000090e057212 */ /* 0x000fe200078ec0ff */
[----:B------:R-:W-:Y:S02]  /*9600*/  @P0 IMAD R3, R7, R21, R4 ;  /* 0x0000001507030224 */ /* 0x000fe400078e0204 */
[----:B--2---:R-:W-:Y:S02]  /*9610*/  IMAD R4, R8, R26, R25 ;  /* 0x0000001a08047224 */ /* 0x004fe400078e0219 */
[----:B---3--:R-:W-:Y:S02]  /*9620*/  IMAD R3, R6, R31, R3 ;  /* 0x0000001f06037224 */ /* 0x008fe400078e0203 */
[----:B------:R-:W-:Y:S02]  /*9630*/  IMAD R4, R4, R20, R5 ;  /* 0x0000001404047224 */ /* 0x000fe400078e0205 */
[----:B------:R-:W-:-:S02]  /*9640*/  IMAD.MOV.U32 R8, RZ, RZ, 0x1 ;  /* 0x00000001ff087424 */ /* 0x000fc400078e00ff */
[----:B------:R-:W-:Y:S01]  /*9650*/  IMAD.MOV.U32 R6, RZ, RZ, R22 ;  /* 0x000000ffff067224 */ /* 0x000fe200078e0016 */
[----:B------:R-:W-:Y:S02]  /*9660*/  SEL R20, R4, R3, !P0 ;  /* 0x0000000304147207 */ /* 0x000fe40004000000 */
[----:B------:R-:W-:-:S07]  /*9670*/  SEL R13, R3, R4, !P0 ;  /* 0x00000004030d7207 */ /* 0x000fce0004000000 */
.L_x_193:
[----:B------:R-:W-:-:S08]  /*9680*/  NOP ;  /* 0x0000000000007918 */ /* 0x000fd00000000000 */
[----:B------:R-:W0:-:S00]  /*9690*/  USETMAXREG.DEALLOC.CTAPOOL 0x28 ;  /* 0x00000028000079c8 */ /* 0x000e0000080e0500 */
[----:B0-----:R-:W-:-:S13]  /*96a0*/  ISETP.NE.AND P0, PT, R0, RZ, PT ;  /* 0x000000ff0000720c */ /* 0x001fda0003f05270 */
[----:B------:R-:W-:Y:S05]  /*96b0*/  @P0 EXIT ;  /* 0x000000000000094d */ /* 0x000fea0003800000 */
[----:B------:R-:W-:Y:S01]  /*96c0*/  LOP3.LUT P0, RZ, R8, 0xff, RZ, 0xc0, !PT ;  /* 0x000000ff08ff7812 */ /* 0x000fe2000780c0ff */
[----:B------:R-:W-:Y:S02]  /*96d0*/  IMAD.MOV.U32 R0, RZ, RZ, 0x1 ;  /* 0x00000001ff007424 */ /* 0x000fe400078e00ff */
[----:B------:R-:W-:-:S10]  /*96e0*/  IMAD.MOV.U32 R3, RZ, RZ, RZ ;  /* 0x000000ffff037224 */ /* 0x000fd400078e00ff */
[----:B------:R-:W-:Y:S05]  /*96f0*/  @!P0 BRA `(.L_x_196) ;  /* 0x0000000c003c8947 */ /* 0x000fea0003800000 */
[----:B------:R-:W0:Y:S01]  /*9700*/  LDC R0, c[0x0][0x28c] ;  /* 0x0000a300ff007b82 */ /* 0x000e220000000800 */
[----:B------:R-:W1:Y:S01]  /*9710*/  S2R R9, SR_CgaCtaId ;  /* 0x0000000000097919 */ /* 0x000e620000008800 */
[----:B------:R-:W-:Y:S01]  /*9720*/  ULDC UR5, c[0x0][0x600] ;  /* 0x0001800000057ab9 */ /* 0x000fe20000000800 */
[----:B------:R-:W-:Y:S01]  /*9730*/  ULDC UR4, c[0x0][0xc] ;  /* 0x0000030000047ab9 */ /* 0x000fe20000000800 */
[----:B------:R-:W-:Y:S01]  /*9740*/  UIADD3 UR16, UR5, -0x1, URZ ;  /* 0xffffffff05107890 */ /* 0x000fe2000fffe03f */
[----:B------:R-:W-:Y:S01]  /*9750*/  BSSY B0, `(.L_x_196) ;  /* 0x00000c9000007945 */ /* 0x000fe20003800000 */
[----:B------:R-:W-:Y:S01]  /*9760*/  ULDC UR6, c[0x0][0x658] ;  /* 0x0001960000067ab9 */ /* 0x000fe20000000800 */
[----:B------:R-:W-:Y:S01]  /*9770*/  ULDC UR5, c[0x0][0x10] ;  /* 0x0000040000057ab9 */ /* 0x000fe20000000800 */
[----:B------:R-:W-:Y:S01]  /*9780*/  UMOV UR7, 0xffffffff ;  /* 0xffffffff00077882 */ /* 0x000fe20000000000 */
[----:B------:R-:W-:Y:S01]  /*9790*/  UMOV UR8, 0x1 ;  /* 0x0000000100087882 */ /* 0x000fe20000000000 */
[----:B------:R-:W-:Y:S01]  /*97a0*/  UIMAD.WIDE.U32 UR4, UR4, UR5, URZ ;  /* 0x00000005040472a5 */ /* 0x000fe2000f8e003f */
[----:B------:R-:W-:Y:S01]  /*97b0*/  IMAD.MOV.U32 R11, RZ, RZ, 0x1 ;  /* 0x00000001ff0b7424 */ /* 0x000fe200078e00ff */
[----:B------:R-:W-:Y:S01]  /*97c0*/  USHF.L.U32 UR7, UR7, UR6, URZ ;  /* 0x0000000607077299 */ /* 0x000fe2000800063f */
[----:B------:R-:W-:Y:S01]  /*97d0*/  LOP3.LUT R8, R19, 0x2, RZ, 0xfc, !PT ;  /* 0x0000000213087812 */ /* 0x000fe200078efcff */
[----:B------:R-:W-:-:S02]  /*97e0*/  USHF.L.U32 UR18, UR8, UR6, URZ ;  /* 0x0000000608127299 */ /* 0x000fc4000800063f */
[----:B------:R-:W-:Y:S01]  /*97f0*/  ULOP3.LUT UR17, URZ, UR7, URZ, 0x33, !UPT ;  /* 0x000000073f117292 */ /* 0x000fe2000f8e333f */
[----:B------:R-:W-:Y:S01]  /*9800*/  ULDC UR6, c[0x0][0x14] ;  /* 0x0000050000067ab9 */ /* 0x000fe20000000800 */
[----:B------:R-:W-:Y:S01]  /*9810*/  ULDC.64 UR22, c[0x0][0x198] ;  /* 0x0000660000167ab9 */ /* 0x000fe20000000a00 */
[----:B------:R-:W-:Y:S02]  /*9820*/  UIMAD.WIDE.U32 UR20, UR4, UR6, URZ ;  /* 0x00000006041472a5 */ /* 0x000fe4000f8e003f */
[----:B------:R-:W-:Y:S01]  /*9830*/  UIMAD UR13, UR5, UR6, URZ ;  /* 0x00000006050d72a4 */ /* 0x000fe2000f8e023f */
[----:B0-----:R-:W-:-:S03]  /*9840*/  VIADD R0, R0, 0x3f ;  /* 0x0000003f00007836 */ /* 0x001fc60000000000 */
[----:B------:R-:W-:Y:S02]  /*9850*/  UIADD3 UR13, UR21, UR13, URZ ;  /* 0x0000000d150d7290 */ /* 0x000fe4000fffe03f */
[----:B------:R-:W-:-:S04]  /*9860*/  SHF.R.S32.HI R3, RZ, 0x1f, R0 ;  /* 0x0000001fff037819 */ /* 0x000fc80000011400 */
[----:B------:R-:W-:Y:S01]  /*9870*/  LEA.HI R3, R3, R0, RZ, 0x6 ;  /* 0x0000000003037211 */ /* 0x000fe200078f30ff */
[----:B------:R-:W-:Y:S01]  /*9880*/  IMAD.MOV.U32 R0, RZ, RZ, 0x1 ;  /* 0x00000001ff007424 */ /* 0x000fe200078e00ff */
[----:B-1----:R-:W-:Y:S02]  /*9890*/  LOP3.LUT R9, R9, 0x1, RZ, 0xc0, !PT ;  /* 0x0000000109097812 */ /* 0x002fe400078ec0ff */
[----:B------:R-:W-:Y:S01]  /*98a0*/  SHF.R.S32.HI R10, RZ, 0x6, R3 ;  /* 0x00000006ff0a7819 */ /* 0x000fe20000011403 */
[----:B------:R-:W-:-:S04]  /*98b0*/  IMAD.MOV.U32 R3, RZ, RZ, RZ ;  /* 0x000000ffff037224 */ /* 0x000fc800078e00ff */
[----:B------:R-:W-:-:S07]  /*98c0*/  VIADD R12, R10, 0x1 ;  /* 0x000000010a0c7836 */ /* 0x000fce0000000000 */
.L_x_207:
[----:B------:R-:W-:-:S03]  /*98d0*/  UMOV UR4, 0xffffffff ;  /* 0xffffffff00047882 */ /* 0x000fc60000000000 */
[----:B------:R-:W-:Y:S05]  /*98e0*/  BRA.DIV UR4, `(.L_x_197) ;  /* 0x0000000e04f47947 */ /* 0x000fea000b800000 */
[----:B------:R-:W-:-:S13]  /*98f0*/  ELECT P6, URZ, PT ;  /* 0x00000000003f782f */ /* 0x000fda00038c0000 */
.L_x_220:
[----:B------:R-:W0:Y:S01]  /*9900*/  LDC R4, c[0x0][0x28c] ;  /* 0x0000a300ff047b82 */ /* 0x000e220000000800 */
[----:B------:R-:W-:Y:S01]  /*9910*/  BSSY B1, `(.L_x_198) ;  /* 0x000003a000017945 */ /* 0x000fe20003800000 */
[----:B0-----:R-:W-:-:S13]  /*9920*/  ISETP.LT.OR P6, PT, R4, 0x1, !P6 ;  /* 0x000000010400780c */ /* 0x001fda00077c1670 */
[----:B------:R-:W-:Y:S05]  /*9930*/  @P6 BRA `(.L_x_199) ;  /* 0x0000000000dc6947 */ /* 0x000fea0003800000 */
[----:B------:R-:W-:Y:S02]  /*9940*/  IMAD R20, R20, 0x2, R9 ;  /* 0x0000000214147824 */ /* 0x000fe400078e0209 */
[----:B------:R-:W-:Y:S02]  /*9950*/  IMAD R21, R13, 0xc0, RZ ;  /* 0x000000c00d157824 */ /* 0x000fe400078e02ff */
[----:B------:R-:W-:Y:S02]  /*9960*/  IMAD.MOV.U32 R22, RZ, RZ, RZ ;  /* 0x000000ffff167224 */ /* 0x000fe400078e00ff */
[----:B------:R-:W-:Y:S02]  /*9970*/  IMAD.MOV.U32 R4, RZ, RZ, R12 ;  /* 0x000000ffff047224 */ /* 0x000fe400078e000c */
[----:B------:R-:W-:Y:S02]  /*9980*/  IMAD.MOV.U32 R5, RZ, RZ, R0 ;  /* 0x000000ffff057224 */ /* 0x000fe400078e0000 */
[----:B------:R-:W-:-:S02]  /*9990*/  IMAD.MOV.U32 R14, RZ, RZ, R3 ;  /* 0x000000ffff0e7224 */ /* 0x000fc400078e0003 */
[----:B------:R-:W-:-:S07]  /*99a0*/  IMAD R15, R20, 0x28, RZ ;  /* 0x00000028140f7824 */ /* 0x000fce00078e02ff */
.L_x_202:
[----:B------:R-:W0:Y:S01]  /*99b0*/  S2R R20, SR_CgaCtaId ;  /* 0x0000000000147919 */ /* 0x000e220000008800 */
[----:B------:R-:W-:Y:S02]  /*99c0*/  MOV R7, 0x400 ;  /* 0x0000040000077802 */ /* 0x000fe40000000f00 */
[----:B------:R-:W-:-:S13]  /*99d0*/  LOP3.LUT P1, RZ, R18, 0x7f, RZ, 0xc0, !PT ;  /* 0x0000007f12ff7812 */ /* 0x000fda000782c0ff */
[----:B------:R-:W1:Y:S01]  /*99e0*/  @!P1 LDC R13, c[0x0][0x500] ;  /* 0x00014000ff0d9b82 */ /* 0x000e620000000800 */
[----:B0-----:R-:W-:Y:S02]  /*99f0*/  LEA R23, R20, R7, 0x18 ;  /* 0x0000000714177211 */ /* 0x001fe400078ec0ff */
[----:B------:R-:W-:-:S03]  /*9a00*/  SHF.L.U32 R7, R5, 0x1f, RZ ;  /* 0x0000001f05077819 */ /* 0x000fc600000006ff */
[----:B------:R-:W-:-:S04]  /*9a10*/  IMAD R20, R14, 0x8, R23 ;  /* 0x000000080e147824 */ /* 0x000fc800078e0217 */
[----:B------:R-:W0:Y:S02]  /*9a20*/  SYNCS.PHASECHK.TRANS64.TRYWAIT P0, [R20+URZ+0x30], R7 ;  /* 0x00003007140075a7 */ /* 0x000e24000800017f */
[----:B01----:R-:W-:Y:S05]  /*9a30*/  @!P0 BRA `(.L_x_200) ;  /* 0x0000000c00c08947 */ /* 0x003fea0003800000 */
.L_x_221:
[----:B0-----:R-:W-:Y:S01]  /*9a40*/  PRMT R7, R8, 0x9910, RZ ;  /* 0x0000991008077816 */ /* 0x001fe200000000ff */
[----:B------:R0:W-:Y:S03]  /*9a50*/  @!P1 SYNCS.ARRIVE.TRANS64 RZ, [R20+URZ], R13 ;  /* 0x0000000d14ff99a7 */ /* 0x0001e6000800003f */
[----:B------:R-:W-:-:S13]  /*9a60*/  ISETP.NE.AND P0, PT, R7, 0x2, PT ;  /* 0x000000020700780c */ /* 0x000fda0003f05270 */
[----:B0-----:R-:W-:Y:S05]  /*9a70*/  @P0 BRA `(.L_x_201) ;  /* 0x0000000000040947 */ /* 0x001fea0003800000 */
[----:B------:R-:W-:Y:S01]  /*9a80*/  BPT.TRAP 0x1 ;  /* 0x000000040000795c */ /* 0x000fe20000300000 */
.L_x_201:
[----:B------:R-:W-:Y:S01]  /*9a90*/  IMAD R7, R14, 0x2, R9 ;  /* 0x000000020e077824 */ /* 0x000fe200078e0209 */
[----:B------:R-:W-:Y:S01]  /*9aa0*/  R2UR UR9, R20 ;  /* 0x00000000140972ca */ /* 0x000fe200000e0000 */
[--C-:B------:R-:W-:Y:S01]  /*9ab0*/  IMAD R13, R14, 0x6000, R23.reuse ;  /* 0x000060000e0d7824 */ /* 0x100fe200078e0217 */
[----:B------:R-:W-:Y:S01]  /*9ac0*/  UIADD3 UR4, UP0, UR22, 0xf0, URZ ;  /* 0x000000f016047890 */ /* 0x000fe2000ff1e03f */
[----:B------:R-:W-:Y:S01]  /*9ad0*/  IMAD R7, R7, 0xa00, RZ ;  /* 0x00000a0007077824 */ /* 0x000fe200078e02ff */
[----:B------:R-:W-:Y:S01]  /*9ae0*/  R2UR UR11, R21 ;  /* 0x00000000150b72ca */ /* 0x000fe200000e0000 */
[----:B------:R-:W-:Y:S01]  /*9af0*/  VIADD R4, R4, 0xffffffff ;  /* 0xffffffff04047836 */ /* 0x000fe20000000000 */
[----:B------:R-:W-:Y:S01]  /*9b00*/  R2UR UR5, R13 ;  /* 0x000000000d0572ca */ /* 0x000fe200000e0000 */
[----:B------:R-:W-:Y:S01]  /*9b10*/  IMAD R7, R7, 0x2, R23 ;  /* 0x0000000207077824 */ /* 0x000fe200078e0217 */
[----:B------:R-:W-:Y:S01]  /*9b20*/  R2UR UR10, R22 ;  /* 0x00000000160a72ca */ /* 0x000fe200000e0000 */
[----:B------:R-:W-:Y:S01]  /*9b30*/  UIADD3 UR24, UP1, UR22, 0x1f0, URZ ;  /* 0x000001f016187890 */ /* 0x000fe2000ff3e03f */
[----:B------:R-:W-:Y:S01]  /*9b40*/  R2UR UR12, R6 ;  /* 0x00000000060c72ca */ /* 0x000fe200000e0000 */
[----:B------:R-:W-:Y:S01]  /*9b50*/  VIADD R14, R14, 0x1 ;  /* 0x000000010e0e7836 */ /* 0x000fe20000000000 */
[----:B------:R-:W-:Y:S01]  /*9b60*/  R2UR UR8, R7 ;  /* 0x00000000070872ca */ /* 0x000fe200000e0000 */
[----:B------:R-:W-:Y:S01]  /*9b70*/  UIADD3.X UR25, URZ, UR23, URZ, UP1, !UPT ;  /* 0x000000173f197290 */ /* 0x000fe20008ffe43f */
[----:B------:R-:W-:Y:S01]  /*9b80*/  R2UR UR19, R15 ;  /* 0x000000000f1372ca */ /* 0x000fe200000e0000 */
[----:B------:R-:W-:Y:S01]  /*9b90*/  UMOV UR6, 0x0 ;  /* 0x0000000000067882 */ /* 0x000fe20000000000 */
[----:B------:R-:W-:Y:S01]  /*9ba0*/  ISETP.GT.AND P1, PT, R4, 0x1, PT ;  /* 0x000000010400780c */ /* 0x000fe20003f24270 */
[----:B------:R-:W-:Y:S01]  /*9bb0*/  UMOV UR7, 0x10000000 ;  /* 0x1000000000077882 */ /* 0x000fe20000000000 */
[----:B------:R-:W-:Y:S01]  /*9bc0*/  ISETP.NE.AND P0, PT, R14, 0x6, PT ;  /* 0x000000060e00780c */ /* 0x000fe20003f05270 */
[----:B------:R-:W-:Y:S01]  /*9bd0*/  UIADD3 UR14, UR5, 0x180, URZ ;  /* 0x00000180050e7890 */ /* 0x000fe2000fffe03f */
[----:B------:R-:W-:Y:S01]  /*9be0*/  VIADD R22, R22, 0x40 ;  /* 0x0000004016167836 */ /* 0x000fe20000000000 */
[----:B------:R-:W-:Y:S01]  /*9bf0*/  UIADD3.X UR5, URZ, UR23, URZ, UP0, !UPT ;  /* 0x000000173f057290 */ /* 0x000fe200087fe43f */
[----:B------:R-:W-:Y:S01]  /*9c00*/  SEL R20, RZ, 0x1, P0 ;  /* 0x00000001ff147807 */ /* 0x000fe20000000000 */
[----:B------:R-:W-:Y:S01]  /*9c10*/  UMOV UR26, 0x30000 ;  /* 0x00030000001a7882 */ /* 0x000fe20000000000 */
[----:B------:R-:W-:Y:S01]  /*9c20*/  SEL R14, R14, RZ, P0 ;  /* 0x000000ff0e0e7207 */ /* 0x000fe20000000000 */
[----:B------:R-:W-:Y:S01]  /*9c30*/  UIADD3 UR15, UR8, 0x24180, URZ ;  /* 0x00024180080f7890 */ /* 0x000fe2000fffe03f */
[----:B------:R-:W-:-:S02]  /*9c40*/  LOP3.LUT R5, R5, R20, RZ, 0x3c, !PT ;  /* 0x0000001405057212 */ /* 0x000fc400078e3cff */
[----:B------:R-:W-:Y:S02]  /*9c50*/  UMOV UR8, UR14 ;  /* 0x0000000e00087c82 */ /* 0x000fe40008000000 */
[----:B------:R0:W-:Y:S02]  /*9c60*/  UTMALDG.3D [UR8], [UR4], desc[UR6] ;  /* 0x00000608040075b4 */ /* 0x0001e40008011000 */
[----:B0-----:R-:W-:Y:S01]  /*9c70*/  UMOV UR8, UR15 ;  /* 0x0000000f00087c82 */ /* 0x001fe20008000000 */
[----:B------:R-:W-:Y:S02]  /*9c80*/  UMOV UR11, UR19 ;  /* 0x00000013000b7c82 */ /* 0x000fe40008000000 */
[----:B------:R0:W-:Y:S02]  /*9c90*/  UTMALDG.3D.MULTICAST [UR8], [UR24], UR26, desc[UR6] ;  /* 0x00000608180073b4 */ /* 0x0001e4000801181a */
[----:B0-----:R-:W-:Y:S05]  /*9ca0*/  @P1 BRA `(.L_x_202) ;  /* 0xfffffffc00401947 */ /* 0x001fea000383ffff */
.L_x_199:
[----:B------:R-:W-:Y:S05]  /*9cb0*/  BSYNC B1 ;  /* 0x0000000000017941 */ /* 0x000fea0003800000 */
.L_x_198:
[----:B------:R-:W-:Y:S01]  /*9cc0*/  LOP3.LUT P1, RZ, R11, 0xff, RZ, 0xc0, !PT ;  /* 0x000000ff0bff7812 */ /* 0x000fe2000782c0ff */
[C---:B------:R-:W-:Y:S01]  /*9cd0*/  IMAD.IADD R6, R10.reuse, 0x1, R3 ;  /* 0x000000010a067824 */ /* 0x040fe200078e0203 */
[----:B------:R-:W-:Y:S01]  /*9ce0*/  ULDC.64 UR4, c[0x0][0x650] ;  /* 0x0001940000047ab9 */ /* 0x000fe20000000a00 */
[----:B------:R-:W-:Y:S01]  /*9cf0*/  ISETP.GE.U32.AND P2, PT, R10, 0x6, PT ;  /* 0x000000060a00780c */ /* 0x000fe20003f46070 */
[----:B------:R-:W-:Y:S01]  /*9d00*/  BSSY B1, `(.L_x_203) ;  /* 0x000006b000017945 */ /* 0x000fe20003800000 */
[----:B------:R-:W-:Y:S01]  /*9d10*/  IMAD.MOV.U32 R13, RZ, RZ, -0x1 ;  /* 0xffffffffff0d7424 */ /* 0x000fe200078e00ff */
[----:B------:R-:W-:Y:S01]  /*9d20*/  ISETP.GT.U32.AND P0, PT, R6, 0x5, PT ;  /* 0x000000050600780c */ /* 0x000fe20003f04070 */
[----:B------:R-:W-:Y:S01]  /*9d30*/  IMAD.MOV.U32 R20, RZ, RZ, -0x1 ;  /* 0xffffffffff147424 */ /* 0x000fe200078e00ff */
[----:B------:R-:W-:Y:S02]  /*9d40*/  PRMT R11, RZ, 0x7610, R11 ;  /* 0x00007610ff0b7816 */ /* 0x000fe4000000000b */
[----:B------:R-:W-:-:S03]  /*9d50*/  ISETP.LT.U32.AND P0, PT, R10, 0x6, P0 ;  /* 0x000000060a00780c */ /* 0x000fc60000701070 */
[----:B------:R-:W0:Y:S01]  /*9d60*/  @P1 S2R R5, SR_CgaCtaId ;  /* 0x0000000000051919 */ /* 0x000e220000008800 */
[----:B------:R-:W-:-:S04]  /*9d70*/  @P1 MOV R4, 0x400 ;  /* 0x0000040000041802 */ /* 0x000fc80000000f00 */
[----:B0-----:R-:W-:Y:S01]  /*9d80*/  @P1 LEA R3, R5, R4, 0x18 ;  /* 0x0000000405031211 */ /* 0x001fe200078ec0ff */
[----:B------:R-:W-:-:S03]  /*9d90*/  IMAD.WIDE.U32 R4, R6, -0x55555555, RZ ;  /* 0xaaaaaaab06047825 */ /* 0x000fc600078e00ff */
[----:B------:R0:W-:Y:S01]  /*9da0*/  @P1 SYNCS.ARRIVE.TRANS64.A1T0 RZ, [R3+URZ+0x78], RZ ;  /* 0x000078ff03ff19a7 */ /* 0x0001e2000810003f */
[----:B------:R-:W-:Y:S02]  /*9db0*/  IADD3 R16, P1, R16, UR20, RZ ;  /* 0x0000001410107c10 */ /* 0x000fe4000ff3e0ff */
[----:B------:R-:W-:Y:S02]  /*9dc0*/  SHF.R.U32.HI R5, RZ, 0x2, R5 ;  /* 0x00000002ff057819 */ /* 0x000fe40000011605 */
[----:B------:R-:W-:Y:S02]  /*9dd0*/  IADD3.X R17, R17, UR13, RZ, P1, !PT ;  /* 0x0000000d11117c10 */ /* 0x000fe40008ffe4ff */
[----:B------:R-:W-:Y:S02]  /*9de0*/  PRMT R4, RZ, 0x7610, R4 ;  /* 0x00007610ff047816 */ /* 0x000fe40000000004 */
[----:B0-----:R-:W-:Y:S02]  /*9df0*/  SEL R3, RZ, 0x1, !P0 ;  /* 0x00000001ff037807 */ /* 0x001fe40004000000 */
[----:B------:R-:W-:-:S02]  /*9e00*/  ISETP.GE.U32.AND P0, PT, R16, UR4, PT ;  /* 0x0000000410007c0c */ /* 0x000fc4000bf06070 */
[----:B------:R-:W-:Y:S01]  /*9e10*/  LOP3.LUT R0, R0, R3, RZ, 0x3c, !PT ;  /* 0x0000000300007212 */ /* 0x000fe200078e3cff */
[----:B------:R-:W-:Y:S01]  /*9e20*/  IMAD R3, R5, -0x6, R6 ;  /* 0xfffffffa05037824 */ /* 0x000fe200078e0206 */
[----:B------:R-:W-:Y:S01]  /*9e30*/  ISETP.GE.U32.AND.EX P0, PT, R17, UR5, PT, P0 ;  /* 0x0000000511007c0c */ /* 0x000fe2000bf06100 */
[----:B------:R-:W-:Y:S01]  /*9e40*/  IMAD.MOV.U32 R6, RZ, RZ, -0x1 ;  /* 0xffffffffff067424 */ /* 0x000fe200078e00ff */
[----:B------:R-:W-:-:S11]  /*9e50*/  @P2 LOP3.LUT R0, R0, 0x1, R5, 0x78, !PT ;  /* 0x0000000100002812 */ /* 0x000fd600078e7805 */
[----:B------:R-:W-:Y:S05]  /*9e60*/  @P0 BRA `(.L_x_204) ;  /* 0x0000000400500947 */ /* 0x000fea0003800000 */
[----:B------:R-:W0:Y:S01]  /*9e70*/  S2R R15, SR_CTAID.X ;  /* 0x00000000000f7919 */ /* 0x000e220000002500 */
[----:B------:R-:W-:Y:S01]  /*9e80*/  ULDC.64 UR4, c[0x0][0x628] ;  /* 0x00018a0000047ab9 */ /* 0x000fe20000000a00 */
[----:B------:R-:W1:Y:S01]  /*9e90*/  LDC R20, c[0x0][0x144] ;  /* 0x00005100ff147b82 */ /* 0x000e620000000800 */
[----:B------:R-:W-:Y:S01]  /*9ea0*/  ISETP.NE.U32.AND P0, PT, RZ, UR4, PT ;  /* 0x00000004ff007c0c */ /* 0x000fe2000bf05070 */
[----:B------:R-:W2:Y:S01]  /*9eb0*/  S2R R13, SR_CTAID.Y ;  /* 0x00000000000d7919 */ /* 0x000ea20000002600 */
[----:B------:R-:W-:Y:S01]  /*9ec0*/  ULDC UR7, c[0x0][0x630] ;  /* 0x00018c0000077ab9 */ /* 0x000fe20000000800 */
[----:B------:R-:W-:Y:S01]  /*9ed0*/  ULDC UR8, c[0x0][0x150] ;  /* 0x0000540000087ab9 */ /* 0x000fe20000000800 */
[----:B------:R-:W-:Y:S01]  /*9ee0*/  ISETP.NE.AND.EX P0, PT, RZ, UR5, PT, P0 ;  /* 0x00000005ff007c0c */ /* 0x000fe2000bf05300 */
[----:B------:R-:W-:Y:S02]  /*9ef0*/  IMAD.MOV.U32 R4, RZ, RZ, R16 ;  /* 0x000000ffff047224 */ /* 0x000fe400078e0010 */
[----:B------:R-:W-:Y:S01]  /*9f00*/  IMAD.MOV.U32 R5, RZ, RZ, R17 ;  /* 0x000000ffff057224 */ /* 0x000fe200078e0011 */
[----:B0-----:R-:W-:-:S09]  /*9f10*/  I2FP.F32.U32 R22, R15 ;  /* 0x0000000f00167245 */ /* 0x001fd20000201000 */
[----:B------:R-:W-:Y:S05]  /*9f20*/  @!P0 BRA `(.L_x_205) ;  /* 0x0000000000288947 */ /* 0x000fea0003800000 */
[----:B------:R-:W-:Y:S02]  /*9f30*/  ULDC UR6, c[0x0][0x634] ;  /* 0x00018d0000067ab9 */ /* 0x000fe40000000800 */
[----:B------:R-:W-:-:S05]  /*9f40*/  IADD3 R5, P0, R16, UR6, RZ ;  /* 0x0000000610057c10 */ /* 0x000fca000ff1e0ff */
[----:B------:R-:W-:-:S04]  /*9f50*/  IMAD.X R21, RZ, RZ, R17, P0 ;  /* 0x000000ffff157224 */ /* 0x000fc800000e0611 */
[----:B------:R-:W-:-:S04]  /*9f60*/  IMAD.WIDE.U32 R6, R21, UR4, RZ ;  /* 0x0000000415067c25 */ /* 0x000fc8000f8e00ff */
[----:B------:R-:W-:-:S04]  /*9f70*/  IMAD.WIDE.U32 R6, P0, R5, UR5, R6 ;  /* 0x0000000505067c25 */ /* 0x000fc8000f800006 */
[----:B------:R-:W-:-:S04]  /*9f80*/  IMAD.WIDE.U32 R4, R5, UR4, RZ ;  /* 0x0000000405047c25 */ /* 0x000fc8000f8e00ff */
[----:B------:R-:W-:Y:S01]  /*9f90*/  IMAD.MOV.U32 R4, RZ, RZ, R7 ;  /* 0x000000ffff047224 */ /* 0x000fe200078e0007 */
[----:B------:R-:W-:Y:S01]  /*9fa0*/  IADD3 RZ, P1, R5, R6, RZ ;  /* 0x0000000605ff7210 */ /* 0x000fe20007f3e0ff */
[----:B------:R-:W-:-:S04]  /*9fb0*/  IMAD.X R5, RZ, RZ, RZ, P0 ;  /* 0x000000ffff057224 */ /* 0x000fc800000e06ff */
[----:B------:R-:W-:-:S08]  /*9fc0*/  IMAD.WIDE.U32.X R4, R21, UR5, R4, P1 ;  /* 0x0000000515047c25 */ /* 0x000fd000088e0404 */
.L_x_205:
[----:B------:R-:W-:Y:S01]  /*9fd0*/  FMUL R22, R22, UR8 ;  /* 0x0000000816167c20 */ /* 0x000fe20008400000 */
[--C-:B------:R-:W-:Y:S01]  /*9fe0*/  SHF.R.U64 R14, R4, UR7, R5.reuse ;  /* 0x00000007040e7c19 */ /* 0x100fe20008001205 */
[----:B------:R-:W-:Y:S01]  /*9ff0*/  ULDC.64 UR4, c[0x0][0x620] ;  /* 0x0001880000047ab9 */ /* 0x000fe20000000a00 */
[----:B------:R-:W-:Y:S01]  /*a000*/  SHF.R.U32.HI R4, RZ, UR7, R5 ;  /* 0x00000007ff047c19 */ /* 0x000fe20008011605 */
[----:B------:R-:W-:Y:S01]  /*a010*/  ULDC.64 UR6, c[0x0][0x640] ;  /* 0x0001900000067ab9 */ /* 0x000fe20000000a00 */
[----:B------:R-:W-:Y:S01]  /*a020*/  IADD3 R5, P0, RZ, -R14, RZ ;  /* 0x8000000eff057210 */ /* 0x000fe20007f1e0ff */
[----:B------:R-:W0:Y:S04]  /*a030*/  F2I.U32.TRUNC.NTZ R22, R22 ;  /* 0x0000001600167305 */ /* 0x000e28000020f000 */
[----:B------:R-:W-:Y:S01]  /*a040*/  IMAD.X R4, RZ, RZ, ~R4, P0 ;  /* 0x000000ffff047224 */ /* 0x000fe200000e0e04 */
[----:B------:R-:W-:-:S03]  /*a050*/  ISETP.NE.U32.AND P0, PT, RZ, UR6, PT ;  /* 0x00000006ff007c0c */ /* 0x000fc6000bf05070 */
[----:B------:R-:W-:Y:S01]  /*a060*/  IMAD R4, R4, UR4, RZ ;  /* 0x0000000404047c24 */ /* 0x000fe2000f8e02ff */
[----:B------:R-:W-:-:S03]  /*a070*/  ISETP.NE.AND.EX P0, PT, RZ, UR7, PT, P0 ;  /* 0x00000007ff007c0c */ /* 0x000fc6000bf05300 */
[C---:B------:R-:W-:Y:S01]  /*a080*/  IMAD R7, R5.reuse, UR5, R4 ;  /* 0x0000000505077c24 */ /* 0x040fe2000f8e0204 */
[----:B------:R-:W-:Y:S01]  /*a090*/  ULDC UR5, c[0x0][0x154] ;  /* 0x0000550000057ab9 */ /* 0x000fe20000000800 */
[----:B------:R-:W-:Y:S01]  /*a0a0*/  IMAD.WIDE.U32 R4, R5, UR4, R16 ;  /* 0x0000000405047c25 */ /* 0x000fe2000f8e0010 */
[----:B------:R-:W-:-:S03]  /*a0b0*/  ULDC UR4, c[0x0][0x618] ;  /* 0x0001860000047ab9 */ /* 0x000fc60000000800 */
[----:B0-----:R-:W-:Y:S02]  /*a0c0*/  IMAD.MOV R6, RZ, RZ, -R22 ;  /* 0x000000ffff067224 */ /* 0x001fe400078e0a16 */
[----:B------:R-:W-:Y:S02]  /*a0d0*/  IMAD.IADD R5, R5, 0x1, R7 ;  /* 0x0000000105057824 */ /* 0x000fe400078e0207 */
[----:B-1----:R-:W-:Y:S01]  /*a0e0*/  IMAD R15, R20, R6, R15 ;  /* 0x00000006140f7224 */ /* 0x002fe200078e020f */
[----:B--2---:R-:W-:Y:S01]  /*a0f0*/  I2FP.F32.U32 R6, R13 ;  /* 0x0000000d00067245 */ /* 0x004fe20000201000 */
[----:B------:R-:W0:Y:S01]  /*a100*/  LDC R20, c[0x0][0x148] ;  /* 0x00005200ff147b82 */ /* 0x000e220000000800 */
[--C-:B------:R-:W-:Y:S02]  /*a110*/  SHF.R.U64 R21, R4, UR4, R5.reuse ;  /* 0x0000000404157c19 */ /* 0x100fe40008001205 */
[----:B------:R-:W-:Y:S01]  /*a120*/  SHF.R.U32.HI R4, RZ, UR4, R5 ;  /* 0x00000004ff047c19 */ /* 0x000fe20008011605 */
[----:B------:R-:W-:Y:S01]  /*a130*/  FMUL R6, R6, UR5 ;  /* 0x0000000506067c20 */ /* 0x000fe20008400000 */
[----:B------:R-:W-:-:S02]  /*a140*/  ULDC UR4, c[0x0][0x608] ;  /* 0x0001820000047ab9 */ /* 0x000fc40000000800 */
[--C-:B------:R-:W-:Y:S01]  /*a150*/  SHF.R.U64 R23, R21, UR4, R4.reuse ;  /* 0x0000000415177c19 */ /* 0x100fe20008001204 */
[----:B------:R1:W2:Y:S01]  /*a160*/  F2I.U32.TRUNC.NTZ R24, R6 ;  /* 0x0000000600187305 */ /* 0x0002a2000020f000 */
[----:B------:R-:W-:Y:S01]  /*a170*/  SHF.R.U32.HI R4, RZ, UR4, R4 ;  /* 0x00000004ff047c19 */ /* 0x000fe20008011604 */
[----:B------:R-:W-:-:S03]  /*a180*/  ULDC UR4, c[0x0][0x658] ;  /* 0x0001960000047ab9 */ /* 0x000fc60000000800 */
[--C-:B------:R-:W-:Y:S02]  /*a190*/  SHF.R.U64 R22, R23, UR4, R4.reuse ;  /* 0x0000000417167c19 */ /* 0x100fe40008001204 */
[----:B------:R-:W-:-:S03]  /*a1a0*/  SHF.R.U32.HI R25, RZ, UR4, R4 ;  /* 0x00000004ff197c19 */ /* 0x000fc60008011604 */
[----:B------:R-:W-:Y:S02]  /*a1b0*/  IMAD.MOV.U32 R4, RZ, RZ, R22 ;  /* 0x000000ffff047224 */ /* 0x000fe400078e0016 */
[----:B------:R-:W-:Y:S01]  /*a1c0*/  IMAD.MOV.U32 R5, RZ, RZ, R25 ;  /* 0x000000ffff057224 */ /* 0x000fe200078e0019 */
[----:B-1----:R-:W-:Y:S06]  /*a1d0*/  @!P0 BRA `(.L_x_206) ;  /* 0x0000000000288947 */ /* 0x002fec0003800000 */
        /* <DEDUP_REMOVED lines=10> */
.L_x_206:
[----:B------:R-:W-:Y:S01]  /*a280*/  ISETP.NE.AND P0, PT, R2, 0x1, PT ;  /* 0x000000010200780c */ /* 0x000fe20003f05270 */
[----:B------:R-:W-:Y:S01]  /*a290*/  ULDC UR4, c[0x0][0x648] ;  /* 0x0001920000047ab9 */ /* 0x000fe20000000800 */
[----:B------:R-:W-:Y:S01]  /*a2a0*/  LOP3.LUT R23, R23, UR17, RZ, 0xc0, !PT ;  /* 0x0000001117177c12 */ /* 0x000fe2000f8ec0ff */
[----:B--2---:R-:W-:Y:S01]  /*a2b0*/  IMAD.MOV R24, RZ, RZ, -R24 ;  /* 0x000000ffff187224 */ /* 0x004fe200078e0a18 */
[----:B------:R-:W-:Y:S01]  /*a2c0*/  SHF.R.U64 R4, R4, UR4, R5 ;  /* 0x0000000404047c19 */ /* 0x000fe20008001205 */
[----:B------:R-:W-:Y:S01]  /*a2d0*/  ULDC UR4, c[0x0][0x638] ;  /* 0x00018e0000047ab9 */ /* 0x000fe20000000800 */
[----:B------:R-:W-:Y:S01]  /*a2e0*/  LOP3.LUT R21, R21, UR16, RZ, 0xc0, !PT ;  /* 0x0000001015157c12 */ /* 0x000fe2000f8ec0ff */
[----:B------:R-:W-:Y:S01]  /*a2f0*/  ULDC UR5, c[0x0][0x610] ;  /* 0x0001840000057ab9 */ /* 0x000fe20000000800 */
[----:B------:R-:W-:Y:S02]  /*a300*/  IMAD.MOV.U32 R6, RZ, RZ, R14 ;  /* 0x000000ffff067224 */ /* 0x000fe400078e000e */
[----:B------:R-:W-:-:S02]  /*a310*/  IMAD.MOV R5, RZ, RZ, -R4 ;  /* 0x000000ffff057224 */ /* 0x000fc400078e0a04 */
[----:B------:R-:W-:Y:S02]  /*a320*/  IMAD R4, R4, UR18, R23 ;  /* 0x0000001204047c24 */ /* 0x000fe4000f8e0217 */
[----:B0-----:R-:W-:Y:S02]  /*a330*/  @P0 IMAD R15, R20, R24, R13 ;  /* 0x00000018140f0224 */ /* 0x001fe400078e020d */
[----:B------:R-:W-:Y:S01]  /*a340*/  IMAD R22, R5, UR4, R22 ;  /* 0x0000000405167c24 */ /* 0x000fe2000f8e0216 */
[----:B------:R-:W-:Y:S01]  /*a350*/  ULDC UR4, c[0x0][0x600] ;  /* 0x0001800000047ab9 */ /* 0x000fe20000000800 */
[----:B------:R-:W-:Y:S02]  /*a360*/  IMAD R15, R4, UR5, R15 ;  /* 0x00000005040f7c24 */ /* 0x000fe4000f8e020f */
[----:B------:R-:W-:Y:S02]  /*a370*/  IMAD R22, R22, UR4, R21 ;  /* 0x0000000416167c24 */ /* 0x000fe4000f8e0215 */
[----:B------:R-:W-:-:S03]  /*a380*/  IMAD.MOV.U32 R4, RZ, RZ, 0x1 ;  /* 0x00000001ff047424 */ /* 0x000fc600078e00ff */
[----:B------:R-:W-:Y:S02]  /*a390*/  SEL R20, R22, R15, !P0 ;  /* 0x0000000f16147207 */ /* 0x000fe40004000000 */
[----:B------:R-:W-:-:S07]  /*a3a0*/  SEL R13, R15, R22, !P0 ;  /* 0x000000160f0d7207 */ /* 0x000fce0004000000 */
.L_x_204:
[----:B------:R-:W-:Y:S05]  /*a3b0*/  BSYNC B1 ;  /* 0x0000000000017941 */ /* 0x000fea0003800000 */
.L_x_203:
[----:B------:R-:W-:-:S13]  /*a3c0*/  LOP3.LUT P0, RZ, R4, 0xff, RZ, 0xc0, !PT ;  /* 0x000000ff04ff7812 */ /* 0x000fda000780c0ff */
[----:B------:R-:W-:Y:S05]  /*a3d0*/  @P0 BRA `(.L_x_207) ;  /* 0xfffffff4003c0947 */ /* 0x000fea000383ffff */
[----:B------:R-:W-:Y:S05]  /*a3e0*/  BSYNC B0 ;  /* 0x0000000000007941 */ /* 0x000fea0003800000 */
.L_x_196:
[----:B------:R-:W-:-:S03]  /*a3f0*/  UMOV UR4, 0xffffffff ;  /* 0xffffffff00047882 */ /* 0x000fc60000000000 */
[----:B------:R-:W-:Y:S05]  /*a400*/  BRA.DIV UR4, `(.L_x_208) ;  /* 0x0000000604607947 */ /* 0x000fea000b800000 */
[----:B------:R-:W-:-:S13]  /*a410*/  ELECT P6, URZ, PT ;  /* 0x00000000003f782f */ /* 0x000fda00038c0000 */
.L_x_224:
[----:B------:R-:W-:Y:S04]  /*a420*/  BSSY B0, `(.L_x_209) ;  /* 0x000003d000007945 */ /* 0x000fe80003800000 */
[----:B------:R-:W-:Y:S05]  /*a430*/  @!P6 BRA `(.L_x_210) ;  /* 0x0000000000ece947 */ /* 0x000fea0003800000 */
[----:B------:R-:W-:-:S04]  /*a440*/  LOP3.LUT R19, R19, 0x2, RZ, 0xfc, !PT ;  /* 0x0000000213137812 */ /* 0x000fc800078efcff */
[----:B------:R-:W-:-:S13]  /*a450*/  ISETP.NE.AND P0, PT, R19, 0x3, PT ;  /* 0x000000031300780c */ /* 0x000fda0003f05270 */
[----:B------:R-:W-:Y:S05]  /*a460*/  @!P0 BRA `(.L_x_211) ;  /* 0x0000000000048947 */ /* 0x000fea0003800000 */
[----:B------:R-:W-:Y:S01]  /*a470*/  BPT.TRAP 0x1 ;  /* 0x000000040000795c */ /* 0x000fe20000300000 */
.L_x_211:
[----:B------:R-:W0:Y:S01]  /*a480*/  S2R R5, SR_CgaCtaId ;  /* 0x0000000000057919 */ /* 0x000e220000008800 */
[----:B------:R-:W-:Y:S02]  /*a490*/  MOV R2, 0x400 ;  /* 0x0000040000027802 */ /* 0x000fe40000000f00 */
[----:B------:R-:W-:Y:S02]  /*a4a0*/  SHF.L.U32 R4, R0, 0x1f, RZ ;  /* 0x0000001f00047819 */ /* 0x000fe400000006ff */
[----:B0-----:R-:W-:-:S05]  /*a4b0*/  LEA R2, R5, R2, 0x18 ;  /* 0x0000000205027211 */ /* 0x001fca00078ec0ff */
[----:B------:R-:W-:-:S04]  /*a4c0*/  VIADD R2, R2, 0x30 ;  /* 0x0000003002027836 */ /* 0x000fc80000000000 */
[C---:B------:R-:W-:Y:S02]  /*a4d0*/  IMAD R7, R3.reuse, 0x8, R2 ;  /* 0x0000000803077824 */ /* 0x040fe400078e0202 */
[----:B------:R-:W-:Y:S02]  /*a4e0*/  VIADD R3, R3, 0x1 ;  /* 0x0000000103037836 */ /* 0x000fe40000000000 */
[----:B------:R-:W0:Y:S03]  /*a4f0*/  SYNCS.PHASECHK.TRANS64.TRYWAIT P0, [R7+URZ], R4 ;  /* 0x00000004070075a7 */ /* 0x000e26000800017f */
[----:B------:R-:W-:-:S04]  /*a500*/  ISETP.NE.AND P1, PT, R3, 0x6, PT ;  /* 0x000000060300780c */ /* 0x000fc80003f25270 */
[----:B------:R-:W-:Y:S02]  /*a510*/  SEL R5, RZ, 0x1, P1 ;  /* 0x00000001ff057807 */ /* 0x000fe40000800000 */
[----:B------:R-:W-:Y:S02]  /*a520*/  SEL R3, R3, RZ, P1 ;  /* 0x000000ff03037207 */ /* 0x000fe40000800000 */
[----:B------:R-:W-:-:S03]  /*a530*/  LOP3.LUT R6, R0, R5, RZ, 0x3c, !PT ;  /* 0x0000000500067212 */ /* 0x000fc600078e3cff */
[----:B------:R-:W-:Y:S01]  /*a540*/  IMAD R8, R3, 0x8, R2 ;  /* 0x0000000803087824 */ /* 0x000fe200078e0202 */
[----:B------:R-:W-:Y:S01]  /*a550*/  SHF.L.U32 R5, R6, 0x1f, RZ ;  /* 0x0000001f06057819 */ /* 0x000fe200000006ff */
[----:B0-----:R-:W-:Y:S06]  /*a560*/  @!P0 BRA `(.L_x_212) ;  /* 0x0000000400288947 */ /* 0x001fec0003800000 */
.L_x_225:
[----:B------:R-:W1:Y:S01]  /*a570*/  SYNCS.PHASECHK.TRANS64.TRYWAIT P0, [R8+URZ], R5 ;  /* 0x00000005080075a7 */ /* 0x000e62000800017f */
[----:B------:R-:W-:-:S05]  /*a580*/  VIADD R0, R3, 0x1 ;  /* 0x0000000103007836 */ /* 0x000fca0000000000 */
[----:B------:R-:W-:-:S04]  /*a590*/  ISETP.NE.AND P1, PT, R0, 0x6, PT ;  /* 0x000000060000780c */ /* 0x000fc80003f25270 */
[----:B------:R-:W-:Y:S02]  /*a5a0*/  SEL R3, RZ, 0x1, P1 ;  /* 0x00000001ff037807 */ /* 0x000fe40000800000 */
[----:B0-----:R-:W-:Y:S02]  /*a5b0*/  SEL R7, R0, RZ, P1 ;  /* 0x000000ff00077207 */ /* 0x001fe40000800000 */
[----:B------:R-:W-:-:S03]  /*a5c0*/  LOP3.LUT R6, R6, R3, RZ, 0x3c, !PT ;  /* 0x0000000306067212 */ /* 0x000fc600078e3cff */
[----:B------:R-:W-:Y:S01]  /*a5d0*/  IMAD R9, R7, 0x8, R2 ;  /* 0x0000000807097824 */ /* 0x000fe200078e0202 */
[----:B------:R-:W-:Y:S01]  /*a5e0*/  SHF.L.U32 R4, R6, 0x1f, RZ ;  /* 0x0000001f06047819 */ /* 0x000fe200000006ff */
[----:B-1----:R-:W-:Y:S06]  /*a5f0*/  @!P0 BRA `(.L_x_213) ;  /* 0x0000000400188947 */ /* 0x002fec0003800000 */
.L_x_226:
[----:B------:R-:W1:Y:S01]  /*a600*/  SYNCS.PHASECHK.TRANS64.TRYWAIT P0, [R9+URZ], R4 ;  /* 0x00000004090075a7 */ /* 0x000e62000800017f */
[----:B------:R-:W-:-:S05]  /*a610*/  VIADD R0, R7, 0x1 ;  /* 0x0000000107007836 */ /* 0x000fca0000000000 */
[----:B------:R-:W-:-:S04]  /*a620*/  ISETP.NE.AND P1, PT, R0, 0x6, PT ;  /* 0x000000060000780c */ /* 0x000fc80003f25270 */
[----:B------:R-:W-:Y:S02]  /*a630*/  SEL R3, RZ, 0x1, P1 ;  /* 0x00000001ff037807 */ /* 0x000fe40000800000 */
[----:B------:R-:W-:Y:S02]  /*a640*/  SEL R7, R0, RZ, P1 ;  /* 0x000000ff00077207 */ /* 0x000fe40000800000 */
[----:B------:R-:W-:-:S03]  /*a650*/  LOP3.LUT R6, R6, R3, RZ, 0x3c, !PT ;  /* 0x0000000306067212 */ /* 0x000fc600078e3cff */
[----:B0-----:R-:W-:Y:S01]  /*a660*/  IMAD R8, R7, 0x8, R2 ;  /* 0x0000000807087824 */ /* 0x001fe200078e0202 */
[----:B------:R-:W-:Y:S01]  /*a670*/  SHF.L.U32 R5, R6, 0x1f, RZ ;  /* 0x0000001f06057819 */ /* 0x000fe200000006ff */
[----:B-1----:R-:W-:Y:S06]  /*a680*/  @!P0 BRA `(.L_x_214) ;  /* 0x0000000400088947 */ /* 0x002fec0003800000 */
.L_x_227:
[----:B------:R-:W1:Y:S01]  /*a690*/  SYNCS.PHASECHK.TRANS64.TRYWAIT P0, [R8+URZ], R5 ;  /* 0x00000005080075a7 */ /* 0x000e62000800017f */
[----:B------:R-:W-:-:S05]  /*a6a0*/  VIADD R0, R7, 0x1 ;  /* 0x0000000107007836 */ /* 0x000fca0000000000 */
[----:B------:R-:W-:-:S04]  /*a6b0*/  ISETP.NE.AND P1, PT, R0, 0x6, PT ;  /* 0x000000060000780c */ /* 0x000fc80003f25270 */
[----:B------:R-:W-:Y:S02]  /*a6c0*/  SEL R3, RZ, 0x1, P1 ;  /* 0x00000001ff037807 */ /* 0x000fe40000800000 */
[----:B------:R-:W-:Y:S02]  /*a6d0*/  SEL R7, R0, RZ, P1 ;  /* 0x000000ff00077207 */ /* 0x000fe40000800000 */
[----:B0-----:R-:W-:-:S03]  /*a6e0*/  LOP3.LUT R9, R6, R3, RZ, 0x3c, !PT ;  /* 0x0000000306097212 */ /* 0x001fc600078e3cff */
[----:B------:R-:W-:Y:S01]  /*a6f0*/  IMAD R11, R7, 0x8, R2 ;  /* 0x00000008070b7824 */ /* 0x000fe200078e0202 */
[----:B------:R-:W-:Y:S01]  /*a700*/  SHF.L.U32 R6, R9, 0x1f, RZ ;  /* 0x0000001f09067819 */ /* 0x000fe200000006ff */
[----:B-1----:R-:W-:Y:S06]  /*a710*/  @!P0 BRA `(.L_x_215) ;  /* 0x0000000000f88947 */ /* 0x002fec0003800000 */
.L_x_228:
[----:B------:R-:W1:Y:S01]  /*a720*/  SYNCS.PHASECHK.TRANS64.TRYWAIT P0, [R11+URZ], R6 ;  /* 0x000000060b0075a7 */ /* 0x000e62000800017f */
[----:B------:R-:W-:-:S05]  /*a730*/  VIADD R0, R7, 0x1 ;  /* 0x0000000107007836 */ /* 0x000fca0000000000 */
[----:B------:R-:W-:-:S04]  /*a740*/  ISETP.NE.AND P1, PT, R0, 0x6, PT ;  /* 0x000000060000780c */ /* 0x000fc80003f25270 */
[----:B------:R-:W-:Y:S02]  /*a750*/  SEL R4, RZ, 0x1, P1 ;  /* 0x00000001ff047807 */ /* 0x000fe40000800000 */
[----:B------:R-:W-:Y:S02]  /*a760*/  SEL R3, R0, RZ, P1 ;  /* 0x000000ff00037207 */ /* 0x000fe40000800000 */
[----:B------:R-:W-:Y:S01]  /*a770*/  LOP3.LUT R0, R9, R4, RZ, 0x3c, !PT ;  /* 0x0000000409007212 */ /* 0x000fe200078e3cff */
[----:B-1----:R-:W-:Y:S06]  /*a780*/  @!P0 BRA `(.L_x_216) ;  /* 0x0000000000f08947 */ /* 0x002fec0003800000 */
.L_x_229:
[----:B------:R-:W-:Y:S01]  /*a790*/  IMAD R3, R3, 0x8, R2 ;  /* 0x0000000803037824 */ /* 0x000fe200078e0202 */
[----:B------:R-:W-:-:S07]  /*a7a0*/  SHF.L.U32 R0, R0, 0x1f, RZ ;  /* 0x0000001f00007819 */ /* 0x000fce00000006ff */
.L_x_217:
[----:B--2---:R2:W3:Y:S02]  /*a7b0*/  SYNCS.PHASECHK.TRANS64.TRYWAIT P0, [R3+URZ], R0 ;  /* 0x00000000030075a7 */ /* 0x0044e4000800017f */
[----:B---3--:R-:W-:Y:S05]  /*a7c0*/  @!P0 NANOSLEEP.SYNCS 0x989680 ;  /* 0x009896800000895d */ /* 0x008fea0003900000 */
[----:B------:R-:W3:Y:S02]  /*a7d0*/  @!P0 SYNCS.PHASECHK.TRANS64 P0, [R3+URZ], R0 ;  /* 0x00000000030085a7 */ /* 0x000ee4000800007f */
[----:B---3--:R-:W-:Y:S05]  /*a7e0*/  @!P0 BRA `(.L_x_217) ;  /* 0xfffffffc00f08947 */ /* 0x008fea000383ffff */
.L_x_210:
[----:B------:R-:W-:Y:S05]  /*a7f0*/  BSYNC B0 ;  /* 0x0000000000007941 */ /* 0x000fea0003800000 */
.L_x_209:
[----:B------:R-:W-:Y:S05]  /*a800*/  EXIT ;  /* 0x000000000000794d */ /* 0x000fea0003800000 */
.L_x_21:
[----:B---3--:R3:W4:Y:S02]  /*a810*/  SYNCS.PHASECHK.TRANS64.TRYWAIT P1, [R3+URZ], R0 ;  /* 0x00000000030075a7 */ /* 0x008724000802017f */
[----:B----4-:R-:W-:Y:S05]  /*a820*/  @!P1 NANOSLEEP.SYNCS 0x989680 ;  /* 0x009896800000995d */ /* 0x010fea0003900000 */
[----:B------:R-:W4:Y:S02]  /*a830*/  @!P1 SYNCS.PHASECHK.TRANS64 P1, [R3+URZ], R0 ;  /* 0x00000000030095a7 */ /* 0x000f24000802007f */
[----:B----4-:R-:W-:Y:S05]  /*a840*/  @!P1 BRA `(.L_x_21) ;  /* 0xfffffffc00f09947 */ /* 0x010fea000383ffff */
[----:B------:R-:W-:Y:S05]  /*a850*/  BRA `(.L_x_20) ;  /* 0xffffff6c002c7947 */ /* 0x000fea000383ffff */
.L_x_26:
[----:B-1----:R-:W-:-:S04]  /*a860*/  IMAD.U32 R6, RZ, RZ, UR4 ;  /* 0x00000004ff067e24 */ /* 0x002fc8000f8e00ff */
[----:B------:R1:W2:Y:S03]  /*a870*/  SYNCS.PHASECHK.TRANS64.TRYWAIT P1, [R6+URZ], R5 ;  /* 0x00000005060075a7 */ /* 0x0002a6000802017f */
[----:B--2---:R-:W-:Y:S05]  /*a880*/  @!P1 NANOSLEEP.SYNCS 0x989680 ;  /* 0x009896800000995d */ /* 0x004fea0003900000 */
[----:B------:R-:W2:Y:S02]  /*a890*/  @!P1 SYNCS.PHASECHK.TRANS64 P1, [R6+URZ], R5 ;  /* 0x00000005060095a7 */ /* 0x000ea4000802007f */
[----:B--2---:R-:W-:Y:S05]  /*a8a0*/  @!P1 BRA `(.L_x_26) ;  /* 0xfffffffc00ec9947 */ /* 0x004fea000383ffff */
[----:B------:R-:W-:Y:S05]  /*a8b0*/  BRA `(.L_x_25) ;  /* 0xffffff7c00607947 */ /* 0x000fea000383ffff */
.L_x_197:
[----:B------:R-:W-:Y:S01]  /*a8c0*/  BSSY B1, `(.L_x_218) ;  /* 0x0000006000017945 */ /* 0x000fe20003800000 */
[----:B------:R-:W-:-:S07]  /*a8d0*/  IMAD.MOV.U32 R15, RZ, RZ, -0x1 ;  /* 0xffffffffff0f7424 */ /* 0x000fce00078e00ff */
[----:B------:R-:W-:Y:S05]  /*a8e0*/  WARPSYNC.COLLECTIVE R15, `(.L_x_219) ;  /* 0x000000000f0c7348 */ /* 0x000fea0003c00000 */
[----:B------:R-:W-:Y:S02]  /*a8f0*/  ELECT P6, UR62, PT ;  /* 0x00000000003e782f */ /* 0x000fe400038c0000 */
[----:B------:R-:W-:Y:S01]  /*a900*/  MOV R14, UR62 ;  /* 0x0000003e000e7c02 */ /* 0x000fe20008000f00 */
[----:B------:R-:W-:Y:S10]  /*a910*/  ENDCOLLECTIVE ;  /* 0x000000000000791b */ /* 0x000ff40003800000 */
.L_x_219:
[----:B------:R-:W-:Y:S05]  /*a920*/  BSYNC B1 ;  /* 0x0000000000017941 */ /* 0x000fea0003800000 */
.L_x_218:
[----:B------:R-:W-:Y:S05]  /*a930*/  BRA `(.L_x_220) ;  /* 0xffffffec00f07947 */ /* 0x000fea000383ffff */
.L_x_200:
[----:B0-----:R0:W1:Y:S02]  /*a940*/  SYNCS.PHASECHK.TRANS64.TRYWAIT P0, [R20+URZ+0x30], R7 ;  /* 0x00003007140075a7 */ /* 0x001064000800017f */
[----:B-1----:R-:W-:Y:S05]  /*a950*/  @!P0 NANOSLEEP.SYNCS 0x989680 ;  /* 0x009896800000895d */ /* 0x002fea0003900000 */
[----:B------:R-:W1:Y:S02]  /*a960*/  @!P0 SYNCS.PHASECHK.TRANS64 P0, [R20+URZ+0x30], R7 ;  /* 0x00003007140085a7 */ /* 0x000e64000800007f */
[----:B-1----:R-:W-:Y:S05]  /*a970*/  @!P0 BRA `(.L_x_200) ;  /* 0xfffffffc00f08947 */ /* 0x002fea000383ffff */
[----:B------:R-:W-:Y:S05]  /*a980*/  BRA `(.L_x_221) ;  /* 0xfffffff0002c7947 */ /* 0x000fea000383ffff */
.L_x_208:
[----:B------:R-:W-:Y:S01]  /*a990*/  BSSY B0, `(.L_x_222) ;  /* 0x0000006000007945 */ /* 0x000fe20003800000 */
[----:B------:R-:W-:-:S07]  /*a9a0*/  IMAD.MOV.U32 R15, RZ, RZ, -0x1 ;  /* 0xffffffffff0f7424 */ /* 0x000fce00078e00ff */
[----:B------:R-:W-:Y:S05]  /*a9b0*/  WARPSYNC.COLLECTIVE R15, `(.L_x_223) ;  /* 0x000000000f0c7348 */ /* 0x000fea0003c00000 */
[----:B------:R-:W-:Y:S02]  /*a9c0*/  ELECT P6, UR62, PT ;  /* 0x00000000003e782f */ /* 0x000fe400038c0000 */
[----:B------:R-:W-:Y:S01]  /*a9d0*/  MOV R14, UR62 ;  /* 0x0000003e000e7c02 */ /* 0x000fe20008000f00 */
[----:B------:R-:W-:Y:S10]  /*a9e0*/  ENDCOLLECTIVE ;  /* 0x000000000000791b */ /* 0x000ff40003800000 */
.L_x_223:
[----:B------:R-:W-:Y:S05]  /*a9f0*/  BSYNC B0 ;  /* 0x0000000000007941 */ /* 0x000fea0003800000 */
.L_x_222:
[----:B------:R-:W-:Y:S05]  /*aa00*/  BRA `(.L_x_224) ;  /* 0xfffffff800847947 */ /* 0x000fea000383ffff */
.L_x_212:
[----:B0-----:R0:W1:Y:S02]  /*aa10*/  SYNCS.PHASECHK.TRANS64.TRYWAIT P0, [R7+URZ], R4 ;  /* 0x00000004070075a7 */ /* 0x001064000800017f */
[----:B-1----:R-:W-:Y:S05]  /*aa20*/  @!P0 NANOSLEEP.SYNCS 0x989680 ;  /* 0x009896800000895d */ /* 0x002fea0003900000 */
[----:B------:R-:W1:Y:S02]  /*aa30*/  @!P0 SYNCS.PHASECHK.TRANS64 P0, [R7+URZ], R4 ;  /* 0x00000004070085a7 */ /* 0x000e64000800007f */
[----:B-1----:R-:W-:Y:S05]  /*aa40*/  @!P0 BRA `(.L_x_212) ;  /* 0xfffffffc00f08947 */ /* 0x002fea000383ffff */
[----:B------:R-:W-:Y:S05]  /*aa50*/  BRA `(.L_x_225) ;  /* 0xfffffff800c47947 */ /* 0x000fea000383ffff */
.L_x_213:
[----:B0-----:R0:W1:Y:S02]  /*aa60*/  SYNCS.PHASECHK.TRANS64.TRYWAIT P0, [R8+URZ], R5 ;  /* 0x00000005080075a7 */ /* 0x001064000800017f */
[----:B-1----:R-:W-:Y:S05]  /*aa70*/  @!P0 NANOSLEEP.SYNCS 0x989680 ;  /* 0x009896800000895d */ /* 0x002fea0003900000 */
[----:B------:R-:W1:Y:S02]  /*aa80*/  @!P0 SYNCS.PHASECHK.TRANS64 P0, [R8+URZ], R5 ;  /* 0x00000005080085a7 */ /* 0x000e64000800007f */
[----:B-1----:R-:W-:Y:S05]  /*aa90*/  @!P0 BRA `(.L_x_213) ;  /* 0xfffffffc00f08947 */ /* 0x002fea000383ffff */
[----:B------:R-:W-:Y:S05]  /*aaa0*/  BRA `(.L_x_226) ;  /* 0xfffffff800d47947 */ /* 0x000fea000383ffff */
.L_x_214:
[----:B0-----:R0:W1:Y:S02]  /*aab0*/  SYNCS.PHASECHK.TRANS64.TRYWAIT P0, [R9+URZ], R4 ;  /* 0x00000004090075a7 */ /* 0x001064000800017f */
[----:B-1----:R-:W-:Y:S05]  /*aac0*/  @!P0 NANOSLEEP.SYNCS 0x989680 ;  /* 0x009896800000895d */ /* 0x002fea0003900000 */
[----:B------:R-:W1:Y:S02]  /*aad0*/  @!P0 SYNCS.PHASECHK.TRANS64 P0, [R9+URZ], R4 ;  /* 0x00000004090085a7 */ /* 0x000e64000800007f */
[----:B-1----:R-:W-:Y:S05]  /*aae0*/  @!P0 BRA `(.L_x_214) ;  /* 0xfffffffc00f08947 */ /* 0x002fea000383ffff */
[----:B------:R-:W-:Y:S05]  /*aaf0*/  BRA `(.L_x_227) ;  /* 0xfffffff800e47947 */ /* 0x000fea000383ffff */
.L_x_215:
[----:B0-----:R0:W1:Y:S02]  /*ab00*/  SYNCS.PHASECHK.TRANS64.TRYWAIT P0, [R8+URZ], R5 ;  /* 0x00000005080075a7 */ /* 0x001064000800017f */
[----:B-1----:R-:W-:Y:S05]  /*ab10*/  @!P0 NANOSLEEP.SYNCS 0x989680 ;  /* 0x009896800000895d */ /* 0x002fea0003900000 */
[----:B------:R-:W1:Y:S02]  /*ab20*/  @!P0 SYNCS.PHASECHK.TRANS64 P0, [R8+URZ], R5 ;  /* 0x00000005080085a7 */ /* 0x000e64000800007f */
[----:B-1----:R-:W-:Y:S05]  /*ab30*/  @!P0 BRA `(.L_x_215) ;  /* 0xfffffffc00f08947 */ /* 0x002fea000383ffff */
[----:B------:R-:W-:Y:S05]  /*ab40*/  BRA `(.L_x_228) ;  /* 0xfffffff800f47947 */ /* 0x000fea000383ffff */
.L_x_216:
[----:B-1----:R1:W2:Y:S02]  /*ab50*/  SYNCS.PHASECHK.TRANS64.TRYWAIT P0, [R11+URZ], R6 ;  /* 0x000000060b0075a7 */ /* 0x0022a4000800017f */
[----:B--2---:R-:W-:Y:S05]  /*ab60*/  @!P0 NANOSLEEP.SYNCS 0x989680 ;  /* 0x009896800000895d */ /* 0x004fea0003900000 */
[----:B------:R-:W2:Y:S02]  /*ab70*/  @!P0 SYNCS.PHASECHK.TRANS64 P0, [R11+URZ], R6 ;  /* 0x000000060b0085a7 */ /* 0x000ea4000800007f */
[----:B--2---:R-:W-:Y:S05]  /*ab80*/  @!P0 BRA `(.L_x_216) ;  /* 0xfffffffc00f08947 */ /* 0x004fea000383ffff */
[----:B------:R-:W-:Y:S05]  /*ab90*/  BRA `(.L_x_229) ;  /* 0xfffffff800fc7947 */ /* 0x000fea000383ffff */
.L_x_230:
[----:B------:R-:W-:-:S00]  /*aba0*/  BRA `(.L_x_230) ;  /* 0xfffffffc00fc7947 */ /* 0x000fc0000383ffff */
[----:B------:R-:W-:-:S00]  /*abb0*/  NOP ;  /* 0x0000000000007918 */ /* 0x000fc00000000000 */
        /* <DEDUP_REMOVED lines=12> */
.L_x_231:


//--------------------- .nv.global.init           --------------------------
	.section	.nv.global.init,"aw",@progbits
.nv.global.init:
	.type		$str$22,@object
	.size		$str$22,($str$23 - $str$22)
$str$22:
        /*0000*/ 	.byte	0x6b, 0x5f, 0x74, 0x69, 0x6c, 0x65, 0x5f, 0x63, 0x6f, 0x75, 0x6e, 0x74, 0x20, 0x3e, 0x3d, 0x20
        /*0010*/ 	.byte	0x31, 0x00
	.type		$str$23,@object
	.size		$str$23,(__unnamed_1 - $str$23)
$str$23:
        /*0012*/ 	.byte	0x2f, 0x74, 0x6d, 0x70, 0x2f, 0x63, 0x75, 0x74, 0x6c, 0x61, 0x73, 0x73, 0x5f, 0x73, 0x77, 0x65
        /*0022*/ 	.byte	0x65, 0x70, 0x5f, 0x73, 0x72, 0x63, 0x2f, 0x69, 0x6e, 0x63, 0x6c, 0x75, 0x64, 0x65, 0x2f, 0x63
        /*0032*/ 	.byte	0x75, 0x74, 0x6c, 0x61, 0x73, 0x73, 0x2f, 0x67, 0x65, 0x6d, 0x6d, 0x2f, 0x63, 0x6f, 0x6c, 0x6c
        /*0042*/ 	.byte	0x65, 0x63, 0x74, 0x69, 0x76, 0x65, 0x2f, 0x73, 0x6d, 0x39, 0x30, 0x5f, 0x6d, 0x6d, 0x61, 0x5f
        /*0052*/ 	.byte	0x74, 0x6d, 0x61, 0x5f, 0x67, 0x6d, 0x6d, 0x61, 0x5f, 0x73, 0x73, 0x5f, 0x77, 0x61, 0x72, 0x70
        /*0062*/ 	.byte	0x73, 0x70, 0x65, 0x63, 0x69, 0x61, 0x6c, 0x69, 0x7a, 0x65, 0x64, 0x2e, 0x68, 0x70, 0x70, 0x00
	.type		__unnamed_1,@object
	.size		__unnamed_1,(.L_0 - __unnamed_1)
__unnamed_1:
        /*0072*/ 	.byte	0x76, 0x6f, 0x69, 0x64, 0x20, 0x63, 0x75, 0x74, 0x6c, 0x61, 0x73, 0x73, 0x3a, 0x3a, 0x67, 0x65
        /* <DEDUP_REMOVED lines=180> */
        /*0bc2*/ 	.byte	0x65, 0x3a, 0x3a, 0x69, 0x64, 0x65, 0x6e, 0x74, 0x69, 0x74, 0x79, 0x5d, 0x00
.L_0:


//--------------------- .nv.shared._ZN7cutlass13device_kernelINS_4gemm6kernel13GemmUniversalIN4cute5tupleIJiiiiEEENS1_10collective13CollectiveMmaINS1_34MainloopSm90TmaGmmaWarpSpecializedILi6ENS5_IJNS4_1CILi2EEENSA_ILi1EEESC_EEENS1_35KernelTmaWarpSpecializedCooperativeEEENS5_IJNSA_ILi192EEENSA_ILi80EEENSA_ILi64EEEEEENS_10bfloat16_tENS5_IJlSC_lEEESK_SL_NS4_8TiledMMAINS4_8MMA_AtomIJNS4_4SM904GMMA27MMA_64x16x16_F32BF16BF16_SSILNSP_5MajorE0ELSR_0ELNSP_7ScaleInE1ELSS_1EEEEEENS4_6LayoutISD_NS5_IJSC_NSA_ILi0EEESW_EEEEENS5_IJNS4_10UnderscoreESZ_SZ_EEEEENS4_13SM90_TMA_LOADENS4_14ComposedLayoutINS4_7SwizzleILi3ELi4ELi3EEENS4_18smem_ptr_flag_bitsILi16EEENSV_INS5_IJNSA_ILi8EEESI_EEENS5_IJSI_SC_EEEEEEEvNS4_8identityENS4_23SM90_TMA_LOAD_MULTICASTES1C_vS1D_EENS_8epilogue10collective6detail29Sm90TmaWarpSpecializedAdapterINS1H_15DefaultEpilogueISK_SL_SL_NS1G_6thread17LinearCombinationISK_Li1EffLNS1L_9ScaleType4KindE0ELNS_15FloatRoundStyleE2ESK_EENS1_15EpilogueDefaultEEEEEvvEEEEvNT_6ParamsE --------------------------
	.section	.nv.shared._ZN7cutlass13device_kernelINS_4gemm6kernel13GemmUniversalIN4cute5tupleIJiiiiEEENS1_10collective13CollectiveMmaINS1_34MainloopSm90TmaGmmaWarpSpecializedILi6ENS5_IJNS4_1CILi2EEENSA_ILi1EEESC_EEENS1_35KernelTmaWarpSpecializedCooperativeEEENS5_IJNSA_ILi192EEENSA_ILi80EEENSA_ILi64EEEEEENS_10bfloat16_tENS5_IJlSC_lEEESK_SL_NS4_8TiledMMAINS4_8MMA_AtomIJNS4_4SM904GMMA27MMA_64x16x16_F32BF16BF16_SSILNSP_5MajorE0ELSR_0ELNSP_7ScaleInE1ELSS_1EEEEEENS4_6LayoutISD_NS5_IJSC_NSA_ILi0EEESW_EEEEENS5_IJNS4_10UnderscoreESZ_SZ_EEEEENS4_13SM90_TMA_LOADENS4_14ComposedLayoutINS4_7SwizzleILi3ELi4ELi3EEENS4_18smem_ptr_flag_bitsILi16EEENSV_INS5_IJNSA_ILi8EEESI_EEENS5_IJSI_SC_EEEEEEEvNS4_8identityENS4_23SM90_TMA_LOAD_MULTICASTES1C_vS1D_EENS_8epilogue10collective6detail29Sm90TmaWarpSpecializedAdapterINS1H_15DefaultEpilogueISK_SL_SL_NS1G_6thread17LinearCombinationISK_Li1EffLNS1L_9ScaleType4KindE0ELNS_15FloatRoundStyleE2ESK_EENS1_15EpilogueDefaultEEEEEvvEEEEvNT_6ParamsE,"aw",@nobits
	.sectionflags	@""
	.align	16
	.zero		1024


//--------------------- .nv.shared.reserved.0     --------------------------
	.section	.nv.shared.reserved.0,"aw",@nobits
	.weak		__nv_reservedSMEM_offset_0_alias
	.size		__nv_reservedSMEM_offset_0_alias, 0, 0
	.other		__nv_reservedSMEM_offset_0_alias,@"STO_CUDA_RESERVED_SHARED STV_DEFAULT"
__nv_reservedSMEM_offset_0_alias:
	.zero		0


//--------------------- .nv.global                --------------------------
	.section	.nv.global,"aw",@nobits
.nv.global:
	.type		_ZN40_INTERNAL_8596f732_4_k_cu_6787f8cd_169244cute1_E,@object
	.size		_ZN40_INTERNAL_8596f732_4_k_cu_6787f8cd_169244cute1_E,(_ZN40_INTERNAL_8596f732_4_k_cu_6787f8cd_169244cuda3std3__45__cpo6cbeginE - _ZN40_INTERNAL_8596f732_4_k_cu_6787f8cd_169244cute1_E)
_ZN40_INTERNAL_8596f732_4_k_cu_6787f8cd_169244cute1_E:
	.zero		1
	.type		_ZN40_INTERNAL_8596f732_4_k_cu_6787f8cd_169244cuda3std3__45__cpo6cbeginE,@object
	.size		_ZN40_INTERNAL_8596f732_4_k_cu_6787f8cd_169244cuda3std3__45__cpo6cbeginE,(_ZN40_INTERNAL_8596f732_4_k_cu_6787f8cd_169244cuda3std3__48in_placeE - _ZN40_INTERNAL_8596f732_4_k_cu_6787f8cd_169244cuda3std3__45__cpo6cbeginE)
_ZN40_INTERNAL_8596f732_4_k_cu_6787f8cd_169244cuda3std3__45__cpo6cbeginE:
	.zero		1
	.type		_ZN40_INTERNAL_8596f732_4_k_cu_6787f8cd_169244cuda3std3__48in_placeE,@object
	.size		_ZN40_INTERNAL_8596f732_4_k_cu_6787f8cd_169244cuda3std3__48in_placeE,(_ZN40_INTERNAL_8596f732_4_k_cu_6787f8cd_169244cuda3std6ranges3__45__cpo9iter_moveE - _ZN40_INTERNAL_8596f732_4_k_cu_6787f8cd_169244cuda3std3__48in_placeE)
_ZN40_INTERNAL_8596f732_4_k_cu_6787f8cd_169244cuda3std3__48in_placeE:
	.zero		1
	.type		_ZN40_INTERNAL_8596f732_4_k_cu_6787f8cd_169244cuda3std6ranges3__45__cpo9iter_moveE,@object
	.size		_ZN40_INTERNAL_8596f732_4_k_cu_6787f8cd_169244cuda3std6ranges3__45__cpo9iter_moveE,(_ZN40_INTERNAL_8596f732_4_k_cu_6787f8cd_169244cuda3std3__45__cpo5beginE - _ZN40_INTERNAL_8596f732_4_k_cu_6787f8cd_169244cuda3std6ranges3__45__cpo9iter_moveE)
_ZN40_INTERNAL_8596f732_4_k_cu_6787f8cd_169244cuda3std6ranges3__45__cpo9iter_moveE:
	.zero		1
	.type		_ZN40_INTERNAL_8596f732_4_k_cu_6787f8cd_169244cuda3std3__45__cpo5beginE,@object
	.size		_ZN40_INTERNAL_8596f732_4_k_cu_6787f8cd_169244cuda3std3__45__cpo5beginE,(_ZN40_INTERNAL_8596f732_4_k_cu_6787f8cd_169244cuda3std3__442_GLOBAL__N__8596f732_4_k_cu_6787f8cd_169246ignoreE - _ZN40_INTERNAL_8596f732_4_k_cu_6787f8cd_169244cuda3std3__45__cpo5beginE)
_ZN40_INTERNAL_8596f732_4_k_cu_6787f8cd_169244cuda3std3__45__cpo5beginE:
	.zero		1
	.type		_ZN40_INTERNAL_8596f732_4_k_cu_6787f8cd_169244cuda3std3__442_GLOBAL__N__8596f732_4_k_cu_6787f8cd_169246ignoreE,@object
	.size		_ZN40_INTERNAL_8596f732_4_k_cu_6787f8cd_169244cuda3std3__442_GLOBAL__N__8596f732_4_k_cu_6787f8cd_169246ignoreE,(_ZN40_INTERNAL_8596f732_4_k_cu_6787f8cd_169244cute7productE - _ZN40_INTERNAL_8596f732_4_k_cu_6787f8cd_169244cuda3std3__442_GLOBAL__N__8596f732_4_k_cu_6787f8cd_169246ignoreE)
_ZN40_INTERNAL_8596f732_4_k_cu_6787f8cd_169244cuda3std3__442_GLOBAL__N__8596f732_4_k_cu_6787f8cd_169246ignoreE:
	.zero		1
	.type		_ZN40_INTERNAL_8596f732_4_k_cu_6787f8cd_169244cute7productE,@object
	.size		_ZN40_INTERNAL_8596f732_4_k_cu_6787f8cd_169244cute7productE,(_ZN40_INTERNAL_8596f732_4_k_cu_6787f8cd_169244cuda3std3__45__cpo3endE - _ZN40_INTERNAL_8596f732_4_k_cu_6787f8cd_169244cute7productE)
_ZN40_INTERNAL_8596f732_4_k_cu_6787f8cd_169244cute7productE:
	.zero		1
	.type		_ZN40_INTERNAL_8596f732_4_k_cu_6787f8cd_169244cuda3std3__45__cpo3endE,@object
	.size		_ZN40_INTERNAL_8596f732_4_k_cu_6787f8cd_169244cuda3std3__45__cpo3endE,(_ZN40_INTERNAL_8596f732_4_k_cu_6787f8cd_169244cuda3std3__419piecewise_constructE - _ZN40_INTERNAL_8596f732_4_k_cu_6787f8cd_169244cuda3std3__45__cpo3endE)
_ZN40_INTERNAL_8596f732_4_k_cu_6787f8cd_169244cuda3std3__45__cpo3endE:
	.zero		1
	.type		_ZN40_INTERNAL_8596f732_4_k_cu_6787f8cd_169244cuda3std3__419piecewise_constructE,@object
	.size		_ZN40_INTERNAL_8596f732_4_k_cu_6787f8cd_169244cuda3std3__419piecewise_constructE,(_ZN40_INTERNAL_8596f732_4_k_cu_6787f8cd_169244cuda3std3__45__cpo4cendE - _ZN40_INTERNAL_8596f732_4_k_cu_6787f8cd_169244cuda3std3__419piecewise_constructE)
_ZN40_INTERNAL_8596f732_4_k_cu_6787f8cd_169244cuda3std3__419piecewise_constructE:
	.zero		1
	.type		_ZN40_INTERNAL_8596f732_4_k_cu_6787f8cd_169244cuda3std3__45__cpo4cendE,@object
	.size		_ZN40_INTERNAL_8596f732_4_k_cu_6787f8cd_169244cuda3std3__45__cpo4cendE,(_ZN40_INTERNAL_8596f732_4_k_cu_6787f8cd_169244cuda3std6ranges3__45__cpo4swapE - _ZN40_INTERNAL_8596f732_4_k_cu_6787f8cd_169244cuda3std3__45__cpo4cendE)
_ZN40_INTERNAL_8596f732_4_k_cu_6787f8cd_169244cuda3std3__45__cpo4cendE:
	.zero		1
	.type		_ZN40_INTERNAL_8596f732_4_k_cu_6787f8cd_169244cuda3std6ranges3__45__cpo4swapE,@object
	.size		_ZN40_INTERNAL_8596f732_4_k_cu_6787f8cd_169244cuda3std6ranges3__45__cpo4swapE,(.L_8 - _ZN40_INTERNAL_8596f732_4_k_cu_6787f8cd_169244cuda3std6ranges3__45__cpo4swapE)
_ZN40_INTERNAL_8596f732_4_k_cu_6787f8cd_169244cuda3std6ranges3__45__cpo4swapE:
	.zero		1
.L_8:


//--------------------- .nv.constant0._ZN7cutlass13device_kernelINS_4gemm6kernel13GemmUniversalIN4cute5tupleIJiiiiEEENS1_10collective13CollectiveMmaINS1_34MainloopSm90TmaGmmaWarpSpecializedILi6ENS5_IJNS4_1CILi2EEENSA_ILi1EEESC_EEENS1_35KernelTmaWarpSpecializedCooperativeEEENS5_IJNSA_ILi192EEENSA_ILi80EEENSA_ILi64EEEEEENS_10bfloat16_tENS5_IJlSC_lEEESK_SL_NS4_8TiledMMAINS4_8MMA_AtomIJNS4_4SM904GMMA27MMA_64x16x16_F32BF16BF16_SSILNSP_5MajorE0ELSR_0ELNSP_7ScaleInE1ELSS_1EEEEEENS4_6LayoutISD_NS5_IJSC_NSA_ILi0EEESW_EEEEENS5_IJNS4_10UnderscoreESZ_SZ_EEEEENS4_13SM90_TMA_LOADENS4_14ComposedLayoutINS4_7SwizzleILi3ELi4ELi3EEENS4_18smem_ptr_flag_bitsILi16EEENSV_INS5_IJNSA_ILi8EEESI_EEENS5_IJSI_SC_EEEEEEEvNS4_8identityENS4_23SM90_TMA_LOAD_MULTICASTES1C_vS1D_EENS_8epilogue10collective6detail29Sm90TmaWarpSpecializedAdapterINS1H_15DefaultEpilogueISK_SL_SL_NS1G_6thread17LinearCombinationISK_Li1EffLNS1L_9ScaleType4KindE0ELNS_15FloatRoundStyleE2ESK_EENS1_15EpilogueDefaultEEEEEvvEEEEvNT_6ParamsE --------------------------
	.section	.nv.constant0._ZN7cutlass13device_kernelINS_4gemm6kernel13GemmUniversalIN4cute5tupleIJiiiiEEENS1_10collective13CollectiveMmaINS1_34MainloopSm90TmaGmmaWarpSpecializedILi6ENS5_IJNS4_1CILi2EEENSA_ILi1EEESC_EEENS1_35KernelTmaWarpSpecializedCooperativeEEENS5_IJNSA_ILi192EEENSA_ILi80EEENSA_ILi64EEEEEENS_10bfloat16_tENS5_IJlSC_lEEESK_SL_NS4_8TiledMMAINS4_8MMA_AtomIJNS4_4SM904GMMA27MMA_64x16x16_F32BF16BF16_SSILNSP_5MajorE0ELSR_0ELNSP_7ScaleInE1ELSS_1EEEEEENS4_6LayoutISD_NS5_IJSC_NSA_ILi0EEESW_EEEEENS5_IJNS4_10UnderscoreESZ_SZ_EEEEENS4_13SM90_TMA_LOADENS4_14ComposedLayoutINS4_7SwizzleILi3ELi4ELi3EEENS4_18smem_ptr_flag_bitsILi16EEENSV_INS5_IJNSA_ILi8EEESI_EEENS5_IJSI_SC_EEEEEEEvNS4_8identityENS4_23SM90_TMA_LOAD_MULTICASTES1C_vS1D_EENS_8epilogue10collective6detail29Sm90TmaWarpSpecializedAdapterINS1H_15DefaultEpilogueISK_SL_SL_NS1G_6thread17LinearCombinationISK_Li1EffLNS1L_9ScaleType4KindE0ELNS_15FloatRoundStyleE2ESK_EENS1_15EpilogueDefaultEEEEEvvEEEEvNT_6ParamsE,"a",@progbits
	.sectionflags	@""
	.align	4
.nv.constant0._ZN7cutlass13device_kernelINS_4gemm6kernel13GemmUniversalIN4cute5tupleIJiiiiEEENS1_10collective13CollectiveMmaINS1_34MainloopSm90TmaGmmaWarpSpecializedILi6ENS5_IJNS4_1CILi2EEENSA_ILi1EEESC_EEENS1_35KernelTmaWarpSpecializedCooperativeEEENS5_IJNSA_ILi192EEENSA_ILi80EEENSA_ILi64EEEEEENS_10bfloat16_tENS5_IJlSC_lEEESK_SL_NS4_8TiledMMAINS4_8MMA_AtomIJNS4_4SM904GMMA27MMA_64x16x16_F32BF16BF16_SSILNSP_5MajorE0ELSR_0ELNSP_7ScaleInE1ELSS_1EEEEEENS4_6LayoutISD_NS5_IJSC_NSA_ILi0EEESW_EEEEENS5_IJNS4_10UnderscoreESZ_SZ_EEEEENS4_13SM90_TMA_LOADENS4_14ComposedLayoutINS4_7SwizzleILi3ELi4ELi3EEENS4_18smem_ptr_flag_bitsILi16EEENSV_INS5_IJNSA_ILi8EEESI_EEENS5_IJSI_SC_EEEEEEEvNS4_8identityENS4_23SM90_TMA_LOAD_MULTICASTES1C_vS1D_EENS_8epilogue10collective6detail29Sm90TmaWarpSpecializedAdapterINS1H_15DefaultEpilogueISK_SL_SL_NS1G_6thread17LinearCombinationISK_Li1EffLNS1L_9ScaleType4KindE0ELNS_15FloatRoundStyleE2ESK_EENS1_15EpilogueDefaultEEEEEvvEEEEvNT_6ParamsE:
	.zero		1664


//--------------------- SYMBOLS --------------------------

	.type		.nv.reservedSmem.offset0,@object
	.size		.nv.reservedSmem.offset0,0x4
	.type		__assertfail,@function
